//
// Generated by NVIDIA NVVM Compiler
//
// Compiler Build ID: CL-36424714
// Cuda compilation tools, release 13.0, V13.0.88
// Based on NVVM 20.0.0
//

.version 9.0
.target sm_100
.address_size 64

	// .globl	_ZN3cub18CUB_300001_SM_10006detail11EmptyKernelIvEEvv
.global .align 1 .b8 _ZN34_INTERNAL_c88e4241_4_k_cu_9e861b944cuda3std3__45__cpo5beginE[1];
.global .align 1 .b8 _ZN34_INTERNAL_c88e4241_4_k_cu_9e861b944cuda3std3__45__cpo3endE[1];
.global .align 1 .b8 _ZN34_INTERNAL_c88e4241_4_k_cu_9e861b944cuda3std3__45__cpo6cbeginE[1];
.global .align 1 .b8 _ZN34_INTERNAL_c88e4241_4_k_cu_9e861b944cuda3std3__45__cpo4cendE[1];
.global .align 1 .b8 _ZN34_INTERNAL_c88e4241_4_k_cu_9e861b944cuda3std3__45__cpo6rbeginE[1];
.global .align 1 .b8 _ZN34_INTERNAL_c88e4241_4_k_cu_9e861b944cuda3std3__45__cpo4rendE[1];
.global .align 1 .b8 _ZN34_INTERNAL_c88e4241_4_k_cu_9e861b944cuda3std3__45__cpo7crbeginE[1];
.global .align 1 .b8 _ZN34_INTERNAL_c88e4241_4_k_cu_9e861b944cuda3std3__45__cpo5crendE[1];
.global .align 1 .b8 _ZN34_INTERNAL_c88e4241_4_k_cu_9e861b944cuda3std3__436_GLOBAL__N__c88e4241_4_k_cu_9e861b946ignoreE[1];
.global .align 1 .b8 _ZN34_INTERNAL_c88e4241_4_k_cu_9e861b944cuda3std3__419piecewise_constructE[1];
.global .align 1 .b8 _ZN34_INTERNAL_c88e4241_4_k_cu_9e861b944cuda3std3__48in_placeE[1];
.global .align 1 .b8 _ZN34_INTERNAL_c88e4241_4_k_cu_9e861b944cuda3std3__420unreachable_sentinelE[1];
.global .align 1 .b8 _ZN34_INTERNAL_c88e4241_4_k_cu_9e861b944cuda3std3__47nulloptE[1];
.global .align 1 .b8 _ZN34_INTERNAL_c88e4241_4_k_cu_9e861b944cuda3std3__48unexpectE[1];
.global .align 1 .b8 _ZN34_INTERNAL_c88e4241_4_k_cu_9e861b944cuda3std6ranges3__45__cpo4swapE[1];
.global .align 1 .b8 _ZN34_INTERNAL_c88e4241_4_k_cu_9e861b944cuda3std6ranges3__45__cpo9iter_moveE[1];
.global .align 1 .b8 _ZN34_INTERNAL_c88e4241_4_k_cu_9e861b944cuda3std6ranges3__45__cpo5beginE[1];
.global .align 1 .b8 _ZN34_INTERNAL_c88e4241_4_k_cu_9e861b944cuda3std6ranges3__45__cpo3endE[1];
.global .align 1 .b8 _ZN34_INTERNAL_c88e4241_4_k_cu_9e861b944cuda3std6ranges3__45__cpo6cbeginE[1];
.global .align 1 .b8 _ZN34_INTERNAL_c88e4241_4_k_cu_9e861b944cuda3std6ranges3__45__cpo4cendE[1];
.global .align 1 .b8 _ZN34_INTERNAL_c88e4241_4_k_cu_9e861b944cuda3std6ranges3__45__cpo7advanceE[1];
.global .align 1 .b8 _ZN34_INTERNAL_c88e4241_4_k_cu_9e861b944cuda3std6ranges3__45__cpo9iter_swapE[1];
.global .align 1 .b8 _ZN34_INTERNAL_c88e4241_4_k_cu_9e861b944cuda3std6ranges3__45__cpo4nextE[1];
.global .align 1 .b8 _ZN34_INTERNAL_c88e4241_4_k_cu_9e861b944cuda3std6ranges3__45__cpo4prevE[1];
.global .align 1 .b8 _ZN34_INTERNAL_c88e4241_4_k_cu_9e861b944cuda3std6ranges3__45__cpo4dataE[1];
.global .align 1 .b8 _ZN34_INTERNAL_c88e4241_4_k_cu_9e861b944cuda3std6ranges3__45__cpo5cdataE[1];
.global .align 1 .b8 _ZN34_INTERNAL_c88e4241_4_k_cu_9e861b944cuda3std6ranges3__45__cpo4sizeE[1];
.global .align 1 .b8 _ZN34_INTERNAL_c88e4241_4_k_cu_9e861b944cuda3std6ranges3__45__cpo5ssizeE[1];
.global .align 1 .b8 _ZN34_INTERNAL_c88e4241_4_k_cu_9e861b944cuda3std6ranges3__45__cpo8distanceE[1];
.global .align 1 .b8 _ZN34_INTERNAL_c88e4241_4_k_cu_9e861b946thrust24THRUST_300001_SM_1000_NS8cuda_cub3parE[1];
.global .align 1 .b8 _ZN34_INTERNAL_c88e4241_4_k_cu_9e861b946thrust24THRUST_300001_SM_1000_NS8cuda_cub10par_nosyncE[1];
.global .align 1 .b8 _ZN34_INTERNAL_c88e4241_4_k_cu_9e861b946thrust24THRUST_300001_SM_1000_NS6system6detail10sequential3seqE[1];
.global .align 1 .b8 _ZN34_INTERNAL_c88e4241_4_k_cu_9e861b946thrust24THRUST_300001_SM_1000_NS12placeholders2_1E[1];
.global .align 1 .b8 _ZN34_INTERNAL_c88e4241_4_k_cu_9e861b946thrust24THRUST_300001_SM_1000_NS12placeholders2_2E[1];
.global .align 1 .b8 _ZN34_INTERNAL_c88e4241_4_k_cu_9e861b946thrust24THRUST_300001_SM_1000_NS12placeholders2_3E[1];
.global .align 1 .b8 _ZN34_INTERNAL_c88e4241_4_k_cu_9e861b946thrust24THRUST_300001_SM_1000_NS12placeholders2_4E[1];
.global .align 1 .b8 _ZN34_INTERNAL_c88e4241_4_k_cu_9e861b946thrust24THRUST_300001_SM_1000_NS12placeholders2_5E[1];
.global .align 1 .b8 _ZN34_INTERNAL_c88e4241_4_k_cu_9e861b946thrust24THRUST_300001_SM_1000_NS12placeholders2_6E[1];
.global .align 1 .b8 _ZN34_INTERNAL_c88e4241_4_k_cu_9e861b946thrust24THRUST_300001_SM_1000_NS12placeholders2_7E[1];
.global .align 1 .b8 _ZN34_INTERNAL_c88e4241_4_k_cu_9e861b946thrust24THRUST_300001_SM_1000_NS12placeholders2_8E[1];
.global .align 1 .b8 _ZN34_INTERNAL_c88e4241_4_k_cu_9e861b946thrust24THRUST_300001_SM_1000_NS12placeholders2_9E[1];
.global .align 1 .b8 _ZN34_INTERNAL_c88e4241_4_k_cu_9e861b946thrust24THRUST_300001_SM_1000_NS12placeholders3_10E[1];
.global .align 1 .b8 _ZN34_INTERNAL_c88e4241_4_k_cu_9e861b946thrust24THRUST_300001_SM_1000_NS3seqE[1];
.global .align 4 .b8 __cudart_i2opi_f[24] = {65, 144, 67, 60, 153, 149, 98, 219, 192, 221, 52, 245, 209, 87, 39, 252, 41, 21, 68, 78, 110, 131, 249, 162};

.visible .entry _ZN3cub18CUB_300001_SM_10006detail11EmptyKernelIvEEvv()
{


	ret;

}
	// .globl	_ZN3cub18CUB_300001_SM_10006detail8for_each13static_kernelINS2_12policy_hub_t12policy_500_tEmN6thrust24THRUST_300001_SM_1000_NS8cuda_cub20__uninitialized_fill7functorINS7_10device_ptrIfEEfEEEEvT0_T1_
.visible .entry _ZN3cub18CUB_300001_SM_10006detail8for_each13static_kernelINS2_12policy_hub_t12policy_500_tEmN6thrust24THRUST_300001_SM_1000_NS8cuda_cub20__uninitialized_fill7functorINS7_10device_ptrIfEEfEEEEvT0_T1_(
	.param .u64 _ZN3cub18CUB_300001_SM_10006detail8for_each13static_kernelINS2_12policy_hub_t12policy_500_tEmN6thrust24THRUST_300001_SM_1000_NS8cuda_cub20__uninitialized_fill7functorINS7_10device_ptrIfEEfEEEEvT0_T1__param_0,
	.param .align 8 .b8 _ZN3cub18CUB_300001_SM_10006detail8for_each13static_kernelINS2_12policy_hub_t12policy_500_tEmN6thrust24THRUST_300001_SM_1000_NS8cuda_cub20__uninitialized_fill7functorINS7_10device_ptrIfEEfEEEEvT0_T1__param_1[16]
)
.maxntid 256
{
	.reg .pred 	%p<4>;
	.reg .b16 	%rs<5>;
	.reg .b32 	%r<10>;
	.reg .b32 	%f<3>;
	.reg .b64 	%rd<16>;

	ld.param.f32 	%f2, [_ZN3cub18CUB_300001_SM_10006detail8for_each13static_kernelINS2_12policy_hub_t12policy_500_tEmN6thrust24THRUST_300001_SM_1000_NS8cuda_cub20__uninitialized_fill7functorINS7_10device_ptrIfEEfEEEEvT0_T1__param_1+8];
	ld.param.u64 	%rd4, [_ZN3cub18CUB_300001_SM_10006detail8for_each13static_kernelINS2_12policy_hub_t12policy_500_tEmN6thrust24THRUST_300001_SM_1000_NS8cuda_cub20__uninitialized_fill7functorINS7_10device_ptrIfEEfEEEEvT0_T1__param_1];
	ld.param.u64 	%rd5, [_ZN3cub18CUB_300001_SM_10006detail8for_each13static_kernelINS2_12policy_hub_t12policy_500_tEmN6thrust24THRUST_300001_SM_1000_NS8cuda_cub20__uninitialized_fill7functorINS7_10device_ptrIfEEfEEEEvT0_T1__param_0];
	mov.u32 	%r7, %ctaid.x;
	mul.wide.u32 	%rd1, %r7, 512;
	sub.s64 	%rd2, %rd5, %rd1;
	setp.lt.u64 	%p1, %rd2, 512;
	@%p1 bra 	$L__BB1_2;
	mov.u32 	%r9, %tid.x;
	cvta.to.global.u64 	%rd11, %rd4;
	cvt.u64.u32 	%rd12, %r9;
	add.s64 	%rd13, %rd1, %rd12;
	shl.b64 	%rd14, %rd13, 2;
	add.s64 	%rd15, %rd11, %rd14;
	st.global.f32 	[%rd15], %f2;
	st.global.f32 	[%rd15+1024], %f2;
	bra.uni 	$L__BB1_6;
$L__BB1_2:
	cvta.to.global.u64 	%rd6, %rd4;
	mov.u32 	%r1, %tid.x;
	cvt.u64.u32 	%rd7, %r1;
	setp.le.u64 	%p2, %rd2, %rd7;
	add.s64 	%rd8, %rd1, %rd7;
	shl.b64 	%rd9, %rd8, 2;
	add.s64 	%rd3, %rd6, %rd9;
	@%p2 bra 	$L__BB1_4;
	st.global.f32 	[%rd3], %f2;
$L__BB1_4:
	add.s32 	%r8, %r1, 256;
	cvt.u64.u32 	%rd10, %r8;
	setp.le.u64 	%p3, %rd2, %rd10;
	@%p3 bra 	$L__BB1_6;
	st.global.f32 	[%rd3+1024], %f2;
$L__BB1_6:
	ret;

}
	// .globl	_ZN3cub18CUB_300001_SM_10006detail9transform16transform_kernelINS2_10policy_hubILb1EN4cuda3std3__45tupleIJN6thrust24THRUST_300001_SM_1000_NS6detail15normal_iteratorINSA_10device_ptrIfEEEEEEEE10policy1000Ei9DychotomyIfESF_JPfEEEvT0_iT1_T2_DpNS2_10kernel_argIT3_EE
.visible .entry _ZN3cub18CUB_300001_SM_10006detail9transform16transform_kernelINS2_10policy_hubILb1EN4cuda3std3__45tupleIJN6thrust24THRUST_300001_SM_1000_NS6detail15normal_iteratorINSA_10device_ptrIfEEEEEEEE10policy1000Ei9DychotomyIfESF_JPfEEEvT0_iT1_T2_DpNS2_10kernel_argIT3_EE(
	.param .u32 _ZN3cub18CUB_300001_SM_10006detail9transform16transform_kernelINS2_10policy_hubILb1EN4cuda3std3__45tupleIJN6thrust24THRUST_300001_SM_1000_NS6detail15normal_iteratorINSA_10device_ptrIfEEEEEEEE10policy1000Ei9DychotomyIfESF_JPfEEEvT0_iT1_T2_DpNS2_10kernel_argIT3_EE_param_0,
	.param .u32 _ZN3cub18CUB_300001_SM_10006detail9transform16transform_kernelINS2_10policy_hubILb1EN4cuda3std3__45tupleIJN6thrust24THRUST_300001_SM_1000_NS6detail15normal_iteratorINSA_10device_ptrIfEEEEEEEE10policy1000Ei9DychotomyIfESF_JPfEEEvT0_iT1_T2_DpNS2_10kernel_argIT3_EE_param_1,
	.param .align 4 .b8 _ZN3cub18CUB_300001_SM_10006detail9transform16transform_kernelINS2_10policy_hubILb1EN4cuda3std3__45tupleIJN6thrust24THRUST_300001_SM_1000_NS6detail15normal_iteratorINSA_10device_ptrIfEEEEEEEE10policy1000Ei9DychotomyIfESF_JPfEEEvT0_iT1_T2_DpNS2_10kernel_argIT3_EE_param_2[4],
	.param .align 8 .b8 _ZN3cub18CUB_300001_SM_10006detail9transform16transform_kernelINS2_10policy_hubILb1EN4cuda3std3__45tupleIJN6thrust24THRUST_300001_SM_1000_NS6detail15normal_iteratorINSA_10device_ptrIfEEEEEEEE10policy1000Ei9DychotomyIfESF_JPfEEEvT0_iT1_T2_DpNS2_10kernel_argIT3_EE_param_3[8],
	.param .align 8 .b8 _ZN3cub18CUB_300001_SM_10006detail9transform16transform_kernelINS2_10policy_hubILb1EN4cuda3std3__45tupleIJN6thrust24THRUST_300001_SM_1000_NS6detail15normal_iteratorINSA_10device_ptrIfEEEEEEEE10policy1000Ei9DychotomyIfESF_JPfEEEvT0_iT1_T2_DpNS2_10kernel_argIT3_EE_param_4[16]
)
.maxntid 128
{
	.local .align 4 .b8 	__local_depot2[28];
	.reg .b64 	%SP;
	.reg .b64 	%SPL;
	.reg .pred 	%p<65>;
	.reg .b32 	%r<260>;
	.reg .b32 	%f<243>;
	.reg .b64 	%rd<117>;
	.reg .b64 	%fd<17>;

	mov.u64 	%SPL, __local_depot2;
	ld.param.f32 	%f86, [_ZN3cub18CUB_300001_SM_10006detail9transform16transform_kernelINS2_10policy_hubILb1EN4cuda3std3__45tupleIJN6thrust24THRUST_300001_SM_1000_NS6detail15normal_iteratorINSA_10device_ptrIfEEEEEEEE10policy1000Ei9DychotomyIfESF_JPfEEEvT0_iT1_T2_DpNS2_10kernel_argIT3_EE_param_2];
	ld.param.u32 	%r100, [_ZN3cub18CUB_300001_SM_10006detail9transform16transform_kernelINS2_10policy_hubILb1EN4cuda3std3__45tupleIJN6thrust24THRUST_300001_SM_1000_NS6detail15normal_iteratorINSA_10device_ptrIfEEEEEEEE10policy1000Ei9DychotomyIfESF_JPfEEEvT0_iT1_T2_DpNS2_10kernel_argIT3_EE_param_0];
	ld.param.u64 	%rd28, [_ZN3cub18CUB_300001_SM_10006detail9transform16transform_kernelINS2_10policy_hubILb1EN4cuda3std3__45tupleIJN6thrust24THRUST_300001_SM_1000_NS6detail15normal_iteratorINSA_10device_ptrIfEEEEEEEE10policy1000Ei9DychotomyIfESF_JPfEEEvT0_iT1_T2_DpNS2_10kernel_argIT3_EE_param_4];
	ld.param.u64 	%rd29, [_ZN3cub18CUB_300001_SM_10006detail9transform16transform_kernelINS2_10policy_hubILb1EN4cuda3std3__45tupleIJN6thrust24THRUST_300001_SM_1000_NS6detail15normal_iteratorINSA_10device_ptrIfEEEEEEEE10policy1000Ei9DychotomyIfESF_JPfEEEvT0_iT1_T2_DpNS2_10kernel_argIT3_EE_param_3];
	ld.param.u32 	%r99, [_ZN3cub18CUB_300001_SM_10006detail9transform16transform_kernelINS2_10policy_hubILb1EN4cuda3std3__45tupleIJN6thrust24THRUST_300001_SM_1000_NS6detail15normal_iteratorINSA_10device_ptrIfEEEEEEEE10policy1000Ei9DychotomyIfESF_JPfEEEvT0_iT1_T2_DpNS2_10kernel_argIT3_EE_param_1];
	add.u64 	%rd1, %SPL, 0;
	add.u64 	%rd2, %SPL, 0;
	add.u64 	%rd3, %SPL, 0;
	cvta.to.global.u64 	%rd33, %rd29;
	cvta.to.global.u64 	%rd34, %rd28;
	shl.b32 	%r1, %r99, 7;
	mov.u32 	%r101, %ctaid.x;
	mul.lo.s32 	%r102, %r1, %r101;
	sub.s32 	%r2, %r100, %r102;
	min.s32 	%r3, %r1, %r2;
	mul.wide.s32 	%rd35, %r102, 4;
	add.s64 	%rd4, %rd34, %rd35;
	add.s64 	%rd5, %rd33, %rd35;
	shl.b32 	%r4, %r3, 2;
	mov.u32 	%r5, %tid.x;
	shl.b32 	%r233, %r5, 7;
	setp.ge.s32 	%p1, %r233, %r4;
	@%p1 bra 	$L__BB2_2;
$L__BB2_1:
	.pragma "nounroll";
	cvt.u64.u32 	%rd37, %r233;
	add.s64 	%rd36, %rd4, %rd37;
	// begin inline asm
	prefetch.global.L2 [%rd36];
	// end inline asm
	add.s32 	%r233, %r233, 16384;
	setp.lt.s32 	%p2, %r233, %r4;
	@%p2 bra 	$L__BB2_1;
$L__BB2_2:
	setp.gt.s32 	%p3, %r1, %r2;
	@%p3 bra 	$L__BB2_8;
	setp.lt.s32 	%p4, %r99, 1;
	@%p4 bra 	$L__BB2_73;
	mov.b32 	%r234, 0;
	mov.u64 	%rd64, __cudart_i2opi_f;
$L__BB2_5:
	shl.b32 	%r104, %r234, 7;
	add.s32 	%r10, %r104, %r5;
	mul.wide.s32 	%rd38, %r10, 4;
	add.s64 	%rd39, %rd4, %rd38;
	ld.global.f32 	%f226, [%rd39];
	add.f32 	%f222, %f86, %f226;
	mul.f32 	%f4, %f226, 0f400CCCCD;
	mul.f32 	%f87, %f4, 0f3F22F983;
	cvt.rni.s32.f32 	%r238, %f87;
	cvt.rn.f32.s32 	%f88, %r238;
	fma.rn.f32 	%f89, %f88, 0fBFC90FDA, %f4;
	fma.rn.f32 	%f90, %f88, 0fB3A22168, %f89;
	fma.rn.f32 	%f213, %f88, 0fA7C234C5, %f90;
	abs.f32 	%f6, %f4;
	setp.ltu.f32 	%p5, %f6, 0f47CE4780;
	@%p5 bra 	$L__BB2_19;
	setp.neu.f32 	%p6, %f6, 0f7F800000;
	@%p6 bra 	$L__BB2_14;
	mov.f32 	%f93, 0f00000000;
	mul.rn.f32 	%f213, %f4, %f93;
	mov.b32 	%r238, 0;
	bra.uni 	$L__BB2_19;
$L__BB2_8:
	setp.lt.s32 	%p34, %r99, 1;
	@%p34 bra 	$L__BB2_73;
	mov.b32 	%r247, 0;
	mov.u64 	%rd98, __cudart_i2opi_f;
$L__BB2_10:
	shl.b32 	%r169, %r247, 7;
	add.s32 	%r55, %r169, %r5;
	setp.ge.s32 	%p35, %r55, %r3;
	@%p35 bra 	$L__BB2_72;
	mul.wide.s32 	%rd75, %r55, 4;
	add.s64 	%rd76, %rd4, %rd75;
	ld.global.f32 	%f241, [%rd76];
	add.f32 	%f237, %f86, %f241;
	mul.f32 	%f46, %f241, 0f400CCCCD;
	mul.f32 	%f150, %f46, 0f3F22F983;
	cvt.rni.s32.f32 	%r251, %f150;
	cvt.rn.f32.s32 	%f151, %r251;
	fma.rn.f32 	%f152, %f151, 0fBFC90FDA, %f46;
	fma.rn.f32 	%f153, %f151, 0fB3A22168, %f152;
	fma.rn.f32 	%f228, %f151, 0fA7C234C5, %f153;
	abs.f32 	%f48, %f46;
	setp.ltu.f32 	%p36, %f48, 0f47CE4780;
	@%p36 bra 	$L__BB2_48;
	setp.neu.f32 	%p37, %f48, 0f7F800000;
	@%p37 bra 	$L__BB2_43;
	mov.f32 	%f156, 0f00000000;
	mul.rn.f32 	%f228, %f46, %f156;
	mov.b32 	%r251, 0;
	bra.uni 	$L__BB2_48;
$L__BB2_14:
	mov.b32 	%r12, %f4;
	shl.b32 	%r106, %r12, 8;
	or.b32  	%r13, %r106, -2147483648;
	mov.b64 	%rd109, 0;
	mov.b32 	%r235, 0;
$L__BB2_15:
	.pragma "nounroll";
	mul.wide.u32 	%rd41, %r235, 4;
	mov.u64 	%rd42, __cudart_i2opi_f;
	add.s64 	%rd43, %rd42, %rd41;
	ld.global.nc.u32 	%r107, [%rd43];
	mad.wide.u32 	%rd44, %r107, %r13, %rd109;
	shr.u64 	%rd109, %rd44, 32;
	add.s64 	%rd45, %rd3, %rd41;
	st.local.u32 	[%rd45], %rd44;
	add.s32 	%r235, %r235, 1;
	setp.ne.s32 	%p7, %r235, 6;
	@%p7 bra 	$L__BB2_15;
	shr.u32 	%r108, %r12, 23;
	st.local.u32 	[%rd3+24], %rd109;
	and.b32  	%r16, %r108, 31;
	and.b32  	%r109, %r108, 224;
	add.s32 	%r110, %r109, -128;
	shr.u32 	%r111, %r110, 5;
	mul.wide.u32 	%rd46, %r111, 4;
	sub.s64 	%rd8, %rd3, %rd46;
	ld.local.u32 	%r236, [%rd8+24];
	ld.local.u32 	%r237, [%rd8+20];
	setp.eq.s32 	%p8, %r16, 0;
	@%p8 bra 	$L__BB2_18;
	shf.l.wrap.b32 	%r236, %r237, %r236, %r16;
	ld.local.u32 	%r112, [%rd8+16];
	shf.l.wrap.b32 	%r237, %r112, %r237, %r16;
$L__BB2_18:
	shr.u32 	%r113, %r236, 30;
	shf.l.wrap.b32 	%r114, %r237, %r236, 2;
	shl.b32 	%r115, %r237, 2;
	shr.u32 	%r116, %r114, 31;
	add.s32 	%r117, %r116, %r113;
	neg.s32 	%r118, %r117;
	setp.lt.s32 	%p9, %r12, 0;
	selp.b32 	%r238, %r118, %r117, %p9;
	xor.b32  	%r119, %r114, %r12;
	shr.s32 	%r120, %r114, 31;
	xor.b32  	%r121, %r120, %r114;
	xor.b32  	%r122, %r120, %r115;
	cvt.u64.u32 	%rd47, %r121;
	shl.b64 	%rd48, %rd47, 32;
	cvt.u64.u32 	%rd49, %r122;
	or.b64  	%rd50, %rd48, %rd49;
	cvt.rn.f64.s64 	%fd1, %rd50;
	mul.f64 	%fd2, %fd1, 0d3BF921FB54442D19;
	cvt.rn.f32.f64 	%f91, %fd2;
	neg.f32 	%f92, %f91;
	setp.lt.s32 	%p10, %r119, 0;
	selp.f32 	%f213, %f92, %f91, %p10;
$L__BB2_19:
	mul.rn.f32 	%f94, %f213, %f213;
	and.b32  	%r124, %r238, 1;
	setp.eq.b32 	%p11, %r124, 1;
	selp.f32 	%f95, 0f3F800000, %f213, %p11;
	fma.rn.f32 	%f96, %f94, %f95, 0f00000000;
	fma.rn.f32 	%f97, %f94, 0f37CBAC00, 0fBAB607ED;
	selp.f32 	%f98, %f97, 0fB94D4153, %p11;
	selp.f32 	%f99, 0f3D2AAABB, 0f3C0885E4, %p11;
	fma.rn.f32 	%f100, %f98, %f94, %f99;
	selp.f32 	%f101, 0fBEFFFFFF, 0fBE2AAAA8, %p11;
	fma.rn.f32 	%f102, %f100, %f94, %f101;
	fma.rn.f32 	%f103, %f102, %f96, %f95;
	and.b32  	%r125, %r238, 2;
	setp.eq.s32 	%p12, %r125, 0;
	mov.f32 	%f104, 0f00000000;
	sub.f32 	%f105, %f104, %f103;
	selp.f32 	%f10, %f103, %f105, %p12;
	mul.f32 	%f11, %f222, 0f400CCCCD;
	mul.f32 	%f106, %f11, 0f3F22F983;
	cvt.rni.s32.f32 	%r242, %f106;
	cvt.rn.f32.s32 	%f107, %r242;
	fma.rn.f32 	%f108, %f107, 0fBFC90FDA, %f11;
	fma.rn.f32 	%f109, %f107, 0fB3A22168, %f108;
	fma.rn.f32 	%f214, %f107, 0fA7C234C5, %f109;
	abs.f32 	%f13, %f11;
	setp.ltu.f32 	%p13, %f13, 0f47CE4780;
	@%p13 bra 	$L__BB2_27;
	setp.neu.f32 	%p14, %f13, 0f7F800000;
	@%p14 bra 	$L__BB2_22;
	mov.f32 	%f112, 0f00000000;
	mul.rn.f32 	%f214, %f11, %f112;
	mov.b32 	%r242, 0;
	bra.uni 	$L__BB2_27;
$L__BB2_22:
	mov.b32 	%r26, %f11;
	shl.b32 	%r127, %r26, 8;
	or.b32  	%r27, %r127, -2147483648;
	mov.b64 	%rd110, 0;
	mov.b32 	%r239, 0;
$L__BB2_23:
	.pragma "nounroll";
	mul.wide.u32 	%rd52, %r239, 4;
	mov.u64 	%rd53, __cudart_i2opi_f;
	add.s64 	%rd54, %rd53, %rd52;
	ld.global.nc.u32 	%r128, [%rd54];
	mad.wide.u32 	%rd55, %r128, %r27, %rd110;
	shr.u64 	%rd110, %rd55, 32;
	add.s64 	%rd56, %rd2, %rd52;
	st.local.u32 	[%rd56], %rd55;
	add.s32 	%r239, %r239, 1;
	setp.ne.s32 	%p15, %r239, 6;
	@%p15 bra 	$L__BB2_23;
	shr.u32 	%r129, %r26, 23;
	st.local.u32 	[%rd2+24], %rd110;
	and.b32  	%r30, %r129, 31;
	and.b32  	%r130, %r129, 224;
	add.s32 	%r131, %r130, -128;
	shr.u32 	%r132, %r131, 5;
	mul.wide.u32 	%rd57, %r132, 4;
	sub.s64 	%rd11, %rd2, %rd57;
	ld.local.u32 	%r240, [%rd11+24];
	ld.local.u32 	%r241, [%rd11+20];
	setp.eq.s32 	%p16, %r30, 0;
	@%p16 bra 	$L__BB2_26;
	shf.l.wrap.b32 	%r240, %r241, %r240, %r30;
	ld.local.u32 	%r133, [%rd11+16];
	shf.l.wrap.b32 	%r241, %r133, %r241, %r30;
$L__BB2_26:
	shr.u32 	%r134, %r240, 30;
	shf.l.wrap.b32 	%r135, %r241, %r240, 2;
	shl.b32 	%r136, %r241, 2;
	shr.u32 	%r137, %r135, 31;
	add.s32 	%r138, %r137, %r134;
	neg.s32 	%r139, %r138;
	setp.lt.s32 	%p17, %r26, 0;
	selp.b32 	%r242, %r139, %r138, %p17;
	xor.b32  	%r140, %r135, %r26;
	shr.s32 	%r141, %r135, 31;
	xor.b32  	%r142, %r141, %r135;
	xor.b32  	%r143, %r141, %r136;
	cvt.u64.u32 	%rd58, %r142;
	shl.b64 	%rd59, %rd58, 32;
	cvt.u64.u32 	%rd60, %r143;
	or.b64  	%rd61, %rd59, %rd60;
	cvt.rn.f64.s64 	%fd3, %rd61;
	mul.f64 	%fd4, %fd3, 0d3BF921FB54442D19;
	cvt.rn.f32.f64 	%f110, %fd4;
	neg.f32 	%f111, %f110;
	setp.lt.s32 	%p18, %r140, 0;
	selp.f32 	%f214, %f111, %f110, %p18;
$L__BB2_27:
	mul.rn.f32 	%f113, %f214, %f214;
	and.b32  	%r145, %r242, 1;
	setp.eq.b32 	%p19, %r145, 1;
	selp.f32 	%f114, 0f3F800000, %f214, %p19;
	fma.rn.f32 	%f115, %f113, %f114, 0f00000000;
	fma.rn.f32 	%f116, %f113, 0f37CBAC00, 0fBAB607ED;
	selp.f32 	%f117, %f116, 0fB94D4153, %p19;
	selp.f32 	%f118, 0f3D2AAABB, 0f3C0885E4, %p19;
	fma.rn.f32 	%f119, %f117, %f113, %f118;
	selp.f32 	%f120, 0fBEFFFFFF, 0fBE2AAAA8, %p19;
	fma.rn.f32 	%f121, %f119, %f113, %f120;
	fma.rn.f32 	%f122, %f121, %f115, %f114;
	and.b32  	%r146, %r242, 2;
	setp.eq.s32 	%p20, %r146, 0;
	mov.f32 	%f123, 0f00000000;
	sub.f32 	%f124, %f123, %f122;
	selp.f32 	%f17, %f122, %f124, %p20;
	sub.f32 	%f215, %f222, %f226;
	cvt.f64.f32 	%fd5, %f215;
	setp.leu.f64 	%p21, %fd5, 0d3E7AD7F29ABCAF48;
	@%p21 bra 	$L__BB2_41;
	sub.f32 	%f219, %f10, %f226;
	sub.f32 	%f224, %f17, %f222;
	mov.f32 	%f217, %f226;
$L__BB2_29:
	mul.f32 	%f215, %f215, 0f3F000000;
	mul.f32 	%f126, %f219, %f224;
	setp.gt.f32 	%p22, %f126, 0f00000000;
	mov.f32 	%f227, 0f00000000;
	@%p22 bra 	$L__BB2_42;
	add.f32 	%f226, %f217, %f215;
	mul.f32 	%f28, %f226, 0f400CCCCD;
	mul.f32 	%f127, %f28, 0f3F22F983;
	cvt.rni.s32.f32 	%r246, %f127;
	cvt.rn.f32.s32 	%f128, %r246;
	fma.rn.f32 	%f129, %f128, 0fBFC90FDA, %f28;
	fma.rn.f32 	%f130, %f128, 0fB3A22168, %f129;
	fma.rn.f32 	%f220, %f128, 0fA7C234C5, %f130;
	abs.f32 	%f30, %f28;
	setp.ltu.f32 	%p23, %f30, 0f47CE4780;
	@%p23 bra 	$L__BB2_38;
	setp.neu.f32 	%p24, %f30, 0f7F800000;
	@%p24 bra 	$L__BB2_33;
	mov.f32 	%f133, 0f00000000;
	mul.rn.f32 	%f220, %f28, %f133;
	mov.b32 	%r246, 0;
	bra.uni 	$L__BB2_38;
$L__BB2_33:
	mov.b32 	%r40, %f28;
	shl.b32 	%r148, %r40, 8;
	or.b32  	%r41, %r148, -2147483648;
	mov.b64 	%rd111, 0;
	mov.b32 	%r243, 0;
$L__BB2_34:
	.pragma "nounroll";
	mul.wide.u32 	%rd63, %r243, 4;
	add.s64 	%rd65, %rd64, %rd63;
	ld.global.nc.u32 	%r149, [%rd65];
	mad.wide.u32 	%rd66, %r149, %r41, %rd111;
	shr.u64 	%rd111, %rd66, 32;
	add.s64 	%rd67, %rd1, %rd63;
	st.local.u32 	[%rd67], %rd66;
	add.s32 	%r243, %r243, 1;
	setp.ne.s32 	%p25, %r243, 6;
	@%p25 bra 	$L__BB2_34;
	shr.u32 	%r150, %r40, 23;
	st.local.u32 	[%rd1+24], %rd111;
	and.b32  	%r44, %r150, 31;
	and.b32  	%r151, %r150, 224;
	add.s32 	%r152, %r151, -128;
	shr.u32 	%r153, %r152, 5;
	mul.wide.u32 	%rd68, %r153, 4;
	sub.s64 	%rd14, %rd1, %rd68;
	ld.local.u32 	%r244, [%rd14+24];
	ld.local.u32 	%r245, [%rd14+20];
	setp.eq.s32 	%p26, %r44, 0;
	@%p26 bra 	$L__BB2_37;
	shf.l.wrap.b32 	%r244, %r245, %r244, %r44;
	ld.local.u32 	%r154, [%rd14+16];
	shf.l.wrap.b32 	%r245, %r154, %r245, %r44;
$L__BB2_37:
	shr.u32 	%r155, %r244, 30;
	shf.l.wrap.b32 	%r156, %r245, %r244, 2;
	shl.b32 	%r157, %r245, 2;
	shr.u32 	%r158, %r156, 31;
	add.s32 	%r159, %r158, %r155;
	neg.s32 	%r160, %r159;
	setp.lt.s32 	%p27, %r40, 0;
	selp.b32 	%r246, %r160, %r159, %p27;
	xor.b32  	%r161, %r156, %r40;
	shr.s32 	%r162, %r156, 31;
	xor.b32  	%r163, %r162, %r156;
	xor.b32  	%r164, %r162, %r157;
	cvt.u64.u32 	%rd69, %r163;
	shl.b64 	%rd70, %rd69, 32;
	cvt.u64.u32 	%rd71, %r164;
	or.b64  	%rd72, %rd70, %rd71;
	cvt.rn.f64.s64 	%fd6, %rd72;
	mul.f64 	%fd7, %fd6, 0d3BF921FB54442D19;
	cvt.rn.f32.f64 	%f131, %fd7;
	neg.f32 	%f132, %f131;
	setp.lt.s32 	%p28, %r161, 0;
	selp.f32 	%f220, %f132, %f131, %p28;
$L__BB2_38:
	mul.rn.f32 	%f134, %f220, %f220;
	and.b32  	%r166, %r246, 1;
	setp.eq.b32 	%p29, %r166, 1;
	selp.f32 	%f135, 0f3F800000, %f220, %p29;
	fma.rn.f32 	%f136, %f134, %f135, 0f00000000;
	fma.rn.f32 	%f137, %f134, 0f37CBAC00, 0fBAB607ED;
	selp.f32 	%f138, %f137, 0fB94D4153, %p29;
	selp.f32 	%f139, 0f3D2AAABB, 0f3C0885E4, %p29;
	fma.rn.f32 	%f140, %f138, %f134, %f139;
	selp.f32 	%f141, 0fBEFFFFFF, 0fBE2AAAA8, %p29;
	fma.rn.f32 	%f142, %f140, %f134, %f141;
	fma.rn.f32 	%f143, %f142, %f136, %f135;
	and.b32  	%r167, %r246, 2;
	setp.eq.s32 	%p30, %r167, 0;
	mov.f32 	%f144, 0f00000000;
	sub.f32 	%f145, %f144, %f143;
	selp.f32 	%f146, %f143, %f145, %p30;
	sub.f32 	%f34, %f146, %f226;
	mul.f32 	%f147, %f219, %f34;
	setp.gtu.f32 	%p31, %f147, 0f00000000;
	mov.f32 	%f221, %f34;
	@%p31 bra 	$L__BB2_40;
	sub.f32 	%f222, %f222, %f215;
	mov.f32 	%f221, %f219;
	mov.f32 	%f226, %f217;
	mov.f32 	%f224, %f34;
$L__BB2_40:
	sub.f32 	%f148, %f222, %f226;
	cvt.f64.f32 	%fd8, %f148;
	setp.gt.f64 	%p32, %fd8, 0d3E7AD7F29ABCAF48;
	mov.f32 	%f217, %f226;
	mov.f32 	%f219, %f221;
	@%p32 bra 	$L__BB2_29;
$L__BB2_41:
	add.f32 	%f149, %f222, %f226;
	mul.f32 	%f227, %f149, 0f3F000000;
$L__BB2_42:
	mul.wide.s32 	%rd73, %r10, 4;
	add.s64 	%rd74, %rd5, %rd73;
	st.global.f32 	[%rd74], %f227;
	add.s32 	%r234, %r234, 1;
	setp.eq.s32 	%p33, %r234, %r99;
	@%p33 bra 	$L__BB2_73;
	bra.uni 	$L__BB2_5;
$L__BB2_43:
	mov.b32 	%r57, %f46;
	shl.b32 	%r171, %r57, 8;
	or.b32  	%r58, %r171, -2147483648;
	mov.b64 	%rd114, 0;
	mov.b32 	%r248, 0;
	mov.u64 	%rd112, __cudart_i2opi_f;
	mov.u64 	%rd113, %rd3;
$L__BB2_44:
	.pragma "nounroll";
	ld.global.nc.u32 	%r172, [%rd112];
	mad.wide.u32 	%rd79, %r172, %r58, %rd114;
	shr.u64 	%rd114, %rd79, 32;
	st.local.u32 	[%rd113], %rd79;
	add.s32 	%r248, %r248, 1;
	add.s64 	%rd113, %rd113, 4;
	add.s64 	%rd112, %rd112, 4;
	setp.ne.s32 	%p38, %r248, 6;
	@%p38 bra 	$L__BB2_44;
	shr.u32 	%r173, %r57, 23;
	st.local.u32 	[%rd3+24], %rd114;
	and.b32  	%r61, %r173, 31;
	and.b32  	%r174, %r173, 224;
	add.s32 	%r175, %r174, -128;
	shr.u32 	%r176, %r175, 5;
	mul.wide.u32 	%rd80, %r176, 4;
	sub.s64 	%rd21, %rd3, %rd80;
	ld.local.u32 	%r249, [%rd21+24];
	ld.local.u32 	%r250, [%rd21+20];
	setp.eq.s32 	%p39, %r61, 0;
	@%p39 bra 	$L__BB2_47;
	shf.l.wrap.b32 	%r249, %r250, %r249, %r61;
	ld.local.u32 	%r177, [%rd21+16];
	shf.l.wrap.b32 	%r250, %r177, %r250, %r61;
$L__BB2_47:
	shr.u32 	%r178, %r249, 30;
	shf.l.wrap.b32 	%r179, %r250, %r249, 2;
	shl.b32 	%r180, %r250, 2;
	shr.u32 	%r181, %r179, 31;
	add.s32 	%r182, %r181, %r178;
	neg.s32 	%r183, %r182;
	setp.lt.s32 	%p40, %r57, 0;
	selp.b32 	%r251, %r183, %r182, %p40;
	xor.b32  	%r184, %r179, %r57;
	shr.s32 	%r185, %r179, 31;
	xor.b32  	%r186, %r185, %r179;
	xor.b32  	%r187, %r185, %r180;
	cvt.u64.u32 	%rd81, %r186;
	shl.b64 	%rd82, %rd81, 32;
	cvt.u64.u32 	%rd83, %r187;
	or.b64  	%rd84, %rd82, %rd83;
	cvt.rn.f64.s64 	%fd9, %rd84;
	mul.f64 	%fd10, %fd9, 0d3BF921FB54442D19;
	cvt.rn.f32.f64 	%f154, %fd10;
	neg.f32 	%f155, %f154;
	setp.lt.s32 	%p41, %r184, 0;
	selp.f32 	%f228, %f155, %f154, %p41;
$L__BB2_48:
	mul.rn.f32 	%f157, %f228, %f228;
	and.b32  	%r189, %r251, 1;
	setp.eq.b32 	%p42, %r189, 1;
	selp.f32 	%f158, 0f3F800000, %f228, %p42;
	fma.rn.f32 	%f159, %f157, %f158, 0f00000000;
	fma.rn.f32 	%f160, %f157, 0f37CBAC00, 0fBAB607ED;
	selp.f32 	%f161, %f160, 0fB94D4153, %p42;
	selp.f32 	%f162, 0f3D2AAABB, 0f3C0885E4, %p42;
	fma.rn.f32 	%f163, %f161, %f157, %f162;
	selp.f32 	%f164, 0fBEFFFFFF, 0fBE2AAAA8, %p42;
	fma.rn.f32 	%f165, %f163, %f157, %f164;
	fma.rn.f32 	%f166, %f165, %f159, %f158;
	and.b32  	%r190, %r251, 2;
	setp.eq.s32 	%p43, %r190, 0;
	mov.f32 	%f167, 0f00000000;
	sub.f32 	%f168, %f167, %f166;
	selp.f32 	%f52, %f166, %f168, %p43;
	mul.f32 	%f53, %f237, 0f400CCCCD;
	mul.f32 	%f169, %f53, 0f3F22F983;
	cvt.rni.s32.f32 	%r255, %f169;
	cvt.rn.f32.s32 	%f170, %r255;
	fma.rn.f32 	%f171, %f170, 0fBFC90FDA, %f53;
	fma.rn.f32 	%f172, %f170, 0fB3A22168, %f171;
	fma.rn.f32 	%f229, %f170, 0fA7C234C5, %f172;
	abs.f32 	%f55, %f53;
	setp.ltu.f32 	%p44, %f55, 0f47CE4780;
	@%p44 bra 	$L__BB2_56;
	setp.neu.f32 	%p45, %f55, 0f7F800000;
	@%p45 bra 	$L__BB2_51;
	mov.f32 	%f175, 0f00000000;
	mul.rn.f32 	%f229, %f53, %f175;
	mov.b32 	%r255, 0;
	bra.uni 	$L__BB2_56;
$L__BB2_51:
	mov.b32 	%r71, %f53;
	shl.b32 	%r192, %r71, 8;
	or.b32  	%r72, %r192, -2147483648;
	mov.b64 	%rd115, 0;
	mov.b32 	%r252, 0;
$L__BB2_52:
	.pragma "nounroll";
	mul.wide.u32 	%rd86, %r252, 4;
	mov.u64 	%rd87, __cudart_i2opi_f;
	add.s64 	%rd88, %rd87, %rd86;
	ld.global.nc.u32 	%r193, [%rd88];
	mad.wide.u32 	%rd89, %r193, %r72, %rd115;
	shr.u64 	%rd115, %rd89, 32;
	add.s64 	%rd90, %rd2, %rd86;
	st.local.u32 	[%rd90], %rd89;
	add.s32 	%r252, %r252, 1;
	setp.ne.s32 	%p46, %r252, 6;
	@%p46 bra 	$L__BB2_52;
	shr.u32 	%r194, %r71, 23;
	st.local.u32 	[%rd2+24], %rd115;
	and.b32  	%r75, %r194, 31;
	and.b32  	%r195, %r194, 224;
	add.s32 	%r196, %r195, -128;
	shr.u32 	%r197, %r196, 5;
	mul.wide.u32 	%rd91, %r197, 4;
	sub.s64 	%rd24, %rd2, %rd91;
	ld.local.u32 	%r253, [%rd24+24];
	ld.local.u32 	%r254, [%rd24+20];
	setp.eq.s32 	%p47, %r75, 0;
	@%p47 bra 	$L__BB2_55;
	shf.l.wrap.b32 	%r253, %r254, %r253, %r75;
	ld.local.u32 	%r198, [%rd24+16];
	shf.l.wrap.b32 	%r254, %r198, %r254, %r75;
$L__BB2_55:
	shr.u32 	%r199, %r253, 30;
	shf.l.wrap.b32 	%r200, %r254, %r253, 2;
	shl.b32 	%r201, %r254, 2;
	shr.u32 	%r202, %r200, 31;
	add.s32 	%r203, %r202, %r199;
	neg.s32 	%r204, %r203;
	setp.lt.s32 	%p48, %r71, 0;
	selp.b32 	%r255, %r204, %r203, %p48;
	xor.b32  	%r205, %r200, %r71;
	shr.s32 	%r206, %r200, 31;
	xor.b32  	%r207, %r206, %r200;
	xor.b32  	%r208, %r206, %r201;
	cvt.u64.u32 	%rd92, %r207;
	shl.b64 	%rd93, %rd92, 32;
	cvt.u64.u32 	%rd94, %r208;
	or.b64  	%rd95, %rd93, %rd94;
	cvt.rn.f64.s64 	%fd11, %rd95;
	mul.f64 	%fd12, %fd11, 0d3BF921FB54442D19;
	cvt.rn.f32.f64 	%f173, %fd12;
	neg.f32 	%f174, %f173;
	setp.lt.s32 	%p49, %r205, 0;
	selp.f32 	%f229, %f174, %f173, %p49;
$L__BB2_56:
	mul.rn.f32 	%f176, %f229, %f229;
	and.b32  	%r210, %r255, 1;
	setp.eq.b32 	%p50, %r210, 1;
	selp.f32 	%f177, 0f3F800000, %f229, %p50;
	fma.rn.f32 	%f178, %f176, %f177, 0f00000000;
	fma.rn.f32 	%f179, %f176, 0f37CBAC00, 0fBAB607ED;
	selp.f32 	%f180, %f179, 0fB94D4153, %p50;
	selp.f32 	%f181, 0f3D2AAABB, 0f3C0885E4, %p50;
	fma.rn.f32 	%f182, %f180, %f176, %f181;
	selp.f32 	%f183, 0fBEFFFFFF, 0fBE2AAAA8, %p50;
	fma.rn.f32 	%f184, %f182, %f176, %f183;
	fma.rn.f32 	%f185, %f184, %f178, %f177;
	and.b32  	%r211, %r255, 2;
	setp.eq.s32 	%p51, %r211, 0;
	mov.f32 	%f186, 0f00000000;
	sub.f32 	%f187, %f186, %f185;
	selp.f32 	%f59, %f185, %f187, %p51;
	sub.f32 	%f230, %f237, %f241;
	cvt.f64.f32 	%fd13, %f230;
	setp.leu.f64 	%p52, %fd13, 0d3E7AD7F29ABCAF48;
	@%p52 bra 	$L__BB2_70;
	sub.f32 	%f234, %f52, %f241;
	sub.f32 	%f239, %f59, %f237;
	mov.f32 	%f232, %f241;
$L__BB2_58:
	mul.f32 	%f230, %f230, 0f3F000000;
	mul.f32 	%f189, %f234, %f239;
	setp.gt.f32 	%p53, %f189, 0f00000000;
	mov.f32 	%f242, 0f00000000;
	@%p53 bra 	$L__BB2_71;
	add.f32 	%f241, %f232, %f230;
	mul.f32 	%f70, %f241, 0f400CCCCD;
	mul.f32 	%f190, %f70, 0f3F22F983;
	cvt.rni.s32.f32 	%r259, %f190;
	cvt.rn.f32.s32 	%f191, %r259;
	fma.rn.f32 	%f192, %f191, 0fBFC90FDA, %f70;
	fma.rn.f32 	%f193, %f191, 0fB3A22168, %f192;
	fma.rn.f32 	%f235, %f191, 0fA7C234C5, %f193;
	abs.f32 	%f72, %f70;
	setp.ltu.f32 	%p54, %f72, 0f47CE4780;
	@%p54 bra 	$L__BB2_67;
	setp.neu.f32 	%p55, %f72, 0f7F800000;
	@%p55 bra 	$L__BB2_62;
	mov.f32 	%f196, 0f00000000;
	mul.rn.f32 	%f235, %f70, %f196;
	mov.b32 	%r259, 0;
	bra.uni 	$L__BB2_67;
$L__BB2_62:
	mov.b32 	%r85, %f70;
	shl.b32 	%r213, %r85, 8;
	or.b32  	%r86, %r213, -2147483648;
	mov.b64 	%rd116, 0;
	mov.b32 	%r256, 0;
$L__BB2_63:
	.pragma "nounroll";
	mul.wide.u32 	%rd97, %r256, 4;
	add.s64 	%rd99, %rd98, %rd97;
	ld.global.nc.u32 	%r214, [%rd99];
	mad.wide.u32 	%rd100, %r214, %r86, %rd116;
	shr.u64 	%rd116, %rd100, 32;
	add.s64 	%rd101, %rd1, %rd97;
	st.local.u32 	[%rd101], %rd100;
	add.s32 	%r256, %r256, 1;
	setp.ne.s32 	%p56, %r256, 6;
	@%p56 bra 	$L__BB2_63;
	shr.u32 	%r215, %r85, 23;
	st.local.u32 	[%rd1+24], %rd116;
	and.b32  	%r89, %r215, 31;
	and.b32  	%r216, %r215, 224;
	add.s32 	%r217, %r216, -128;
	shr.u32 	%r218, %r217, 5;
	mul.wide.u32 	%rd102, %r218, 4;
	sub.s64 	%rd27, %rd1, %rd102;
	ld.local.u32 	%r257, [%rd27+24];
	ld.local.u32 	%r258, [%rd27+20];
	setp.eq.s32 	%p57, %r89, 0;
	@%p57 bra 	$L__BB2_66;
	shf.l.wrap.b32 	%r257, %r258, %r257, %r89;
	ld.local.u32 	%r219, [%rd27+16];
	shf.l.wrap.b32 	%r258, %r219, %r258, %r89;
$L__BB2_66:
	shr.u32 	%r220, %r257, 30;
	shf.l.wrap.b32 	%r221, %r258, %r257, 2;
	shl.b32 	%r222, %r258, 2;
	shr.u32 	%r223, %r221, 31;
	add.s32 	%r224, %r223, %r220;
	neg.s32 	%r225, %r224;
	setp.lt.s32 	%p58, %r85, 0;
	selp.b32 	%r259, %r225, %r224, %p58;
	xor.b32  	%r226, %r221, %r85;
	shr.s32 	%r227, %r221, 31;
	xor.b32  	%r228, %r227, %r221;
	xor.b32  	%r229, %r227, %r222;
	cvt.u64.u32 	%rd103, %r228;
	shl.b64 	%rd104, %rd103, 32;
	cvt.u64.u32 	%rd105, %r229;
	or.b64  	%rd106, %rd104, %rd105;
	cvt.rn.f64.s64 	%fd14, %rd106;
	mul.f64 	%fd15, %fd14, 0d3BF921FB54442D19;
	cvt.rn.f32.f64 	%f194, %fd15;
	neg.f32 	%f195, %f194;
	setp.lt.s32 	%p59, %r226, 0;
	selp.f32 	%f235, %f195, %f194, %p59;
$L__BB2_67:
	mul.rn.f32 	%f197, %f235, %f235;
	and.b32  	%r231, %r259, 1;
	setp.eq.b32 	%p60, %r231, 1;
	selp.f32 	%f198, 0f3F800000, %f235, %p60;
	fma.rn.f32 	%f199, %f197, %f198, 0f00000000;
	fma.rn.f32 	%f200, %f197, 0f37CBAC00, 0fBAB607ED;
	selp.f32 	%f201, %f200, 0fB94D4153, %p60;
	selp.f32 	%f202, 0f3D2AAABB, 0f3C0885E4, %p60;
	fma.rn.f32 	%f203, %f201, %f197, %f202;
	selp.f32 	%f204, 0fBEFFFFFF, 0fBE2AAAA8, %p60;
	fma.rn.f32 	%f205, %f203, %f197, %f204;
	fma.rn.f32 	%f206, %f205, %f199, %f198;
	and.b32  	%r232, %r259, 2;
	setp.eq.s32 	%p61, %r232, 0;
	mov.f32 	%f207, 0f00000000;
	sub.f32 	%f208, %f207, %f206;
	selp.f32 	%f209, %f206, %f208, %p61;
	sub.f32 	%f76, %f209, %f241;
	mul.f32 	%f210, %f234, %f76;
	setp.gtu.f32 	%p62, %f210, 0f00000000;
	mov.f32 	%f236, %f76;
	@%p62 bra 	$L__BB2_69;
	sub.f32 	%f237, %f237, %f230;
	mov.f32 	%f236, %f234;
	mov.f32 	%f241, %f232;
	mov.f32 	%f239, %f76;
$L__BB2_69:
	sub.f32 	%f211, %f237, %f241;
	cvt.f64.f32 	%fd16, %f211;
	setp.gt.f64 	%p63, %fd16, 0d3E7AD7F29ABCAF48;
	mov.f32 	%f232, %f241;
	mov.f32 	%f234, %f236;
	@%p63 bra 	$L__BB2_58;
$L__BB2_70:
	add.f32 	%f212, %f237, %f241;
	mul.f32 	%f242, %f212, 0f3F000000;
$L__BB2_71:
	mul.wide.s32 	%rd107, %r55, 4;
	add.s64 	%rd108, %rd5, %rd107;
	st.global.f32 	[%rd108], %f242;
$L__BB2_72:
	add.s32 	%r247, %r247, 1;
	setp.ne.s32 	%p64, %r247, %r99;
	@%p64 bra 	$L__BB2_10;
$L__BB2_73:
	ret;

}
	// .globl	_ZN3cub18CUB_300001_SM_10006detail9transform16transform_kernelINS2_10policy_hubILb1EN4cuda3std3__45tupleIJN6thrust24THRUST_300001_SM_1000_NS6detail15normal_iteratorINSA_10device_ptrIfEEEEEEEE10policy1000El9DychotomyIfESF_JPfEEEvT0_iT1_T2_DpNS2_10kernel_argIT3_EE
.visible .entry _ZN3cub18CUB_300001_SM_10006detail9transform16transform_kernelINS2_10policy_hubILb1EN4cuda3std3__45tupleIJN6thrust24THRUST_300001_SM_1000_NS6detail15normal_iteratorINSA_10device_ptrIfEEEEEEEE10policy1000El9DychotomyIfESF_JPfEEEvT0_iT1_T2_DpNS2_10kernel_argIT3_EE(
	.param .u64 _ZN3cub18CUB_300001_SM_10006detail9transform16transform_kernelINS2_10policy_hubILb1EN4cuda3std3__45tupleIJN6thrust24THRUST_300001_SM_1000_NS6detail15normal_iteratorINSA_10device_ptrIfEEEEEEEE10policy1000El9DychotomyIfESF_JPfEEEvT0_iT1_T2_DpNS2_10kernel_argIT3_EE_param_0,
	.param .u32 _ZN3cub18CUB_300001_SM_10006detail9transform16transform_kernelINS2_10policy_hubILb1EN4cuda3std3__45tupleIJN6thrust24THRUST_300001_SM_1000_NS6detail15normal_iteratorINSA_10device_ptrIfEEEEEEEE10policy1000El9DychotomyIfESF_JPfEEEvT0_iT1_T2_DpNS2_10kernel_argIT3_EE_param_1,
	.param .align 4 .b8 _ZN3cub18CUB_300001_SM_10006detail9transform16transform_kernelINS2_10policy_hubILb1EN4cuda3std3__45tupleIJN6thrust24THRUST_300001_SM_1000_NS6detail15normal_iteratorINSA_10device_ptrIfEEEEEEEE10policy1000El9DychotomyIfESF_JPfEEEvT0_iT1_T2_DpNS2_10kernel_argIT3_EE_param_2[4],
	.param .align 8 .b8 _ZN3cub18CUB_300001_SM_10006detail9transform16transform_kernelINS2_10policy_hubILb1EN4cuda3std3__45tupleIJN6thrust24THRUST_300001_SM_1000_NS6detail15normal_iteratorINSA_10device_ptrIfEEEEEEEE10policy1000El9DychotomyIfESF_JPfEEEvT0_iT1_T2_DpNS2_10kernel_argIT3_EE_param_3[8],
	.param .align 8 .b8 _ZN3cub18CUB_300001_SM_10006detail9transform16transform_kernelINS2_10policy_hubILb1EN4cuda3std3__45tupleIJN6thrust24THRUST_300001_SM_1000_NS6detail15normal_iteratorINSA_10device_ptrIfEEEEEEEE10policy1000El9DychotomyIfESF_JPfEEEvT0_iT1_T2_DpNS2_10kernel_argIT3_EE_param_4[16]
)
.maxntid 128
{
	.local .align 4 .b8 	__local_depot3[28];
	.reg .b64 	%SP;
	.reg .b64 	%SPL;
	.reg .pred 	%p<65>;
	.reg .b32 	%r<257>;
	.reg .b32 	%f<243>;
	.reg .b64 	%rd<123>;
	.reg .b64 	%fd<17>;

	mov.u64 	%SPL, __local_depot3;
	ld.param.f32 	%f86, [_ZN3cub18CUB_300001_SM_10006detail9transform16transform_kernelINS2_10policy_hubILb1EN4cuda3std3__45tupleIJN6thrust24THRUST_300001_SM_1000_NS6detail15normal_iteratorINSA_10device_ptrIfEEEEEEEE10policy1000El9DychotomyIfESF_JPfEEEvT0_iT1_T2_DpNS2_10kernel_argIT3_EE_param_2];
	ld.param.u64 	%rd28, [_ZN3cub18CUB_300001_SM_10006detail9transform16transform_kernelINS2_10policy_hubILb1EN4cuda3std3__45tupleIJN6thrust24THRUST_300001_SM_1000_NS6detail15normal_iteratorINSA_10device_ptrIfEEEEEEEE10policy1000El9DychotomyIfESF_JPfEEEvT0_iT1_T2_DpNS2_10kernel_argIT3_EE_param_0];
	ld.param.u64 	%rd29, [_ZN3cub18CUB_300001_SM_10006detail9transform16transform_kernelINS2_10policy_hubILb1EN4cuda3std3__45tupleIJN6thrust24THRUST_300001_SM_1000_NS6detail15normal_iteratorINSA_10device_ptrIfEEEEEEEE10policy1000El9DychotomyIfESF_JPfEEEvT0_iT1_T2_DpNS2_10kernel_argIT3_EE_param_4];
	ld.param.u64 	%rd30, [_ZN3cub18CUB_300001_SM_10006detail9transform16transform_kernelINS2_10policy_hubILb1EN4cuda3std3__45tupleIJN6thrust24THRUST_300001_SM_1000_NS6detail15normal_iteratorINSA_10device_ptrIfEEEEEEEE10policy1000El9DychotomyIfESF_JPfEEEvT0_iT1_T2_DpNS2_10kernel_argIT3_EE_param_3];
	ld.param.u32 	%r98, [_ZN3cub18CUB_300001_SM_10006detail9transform16transform_kernelINS2_10policy_hubILb1EN4cuda3std3__45tupleIJN6thrust24THRUST_300001_SM_1000_NS6detail15normal_iteratorINSA_10device_ptrIfEEEEEEEE10policy1000El9DychotomyIfESF_JPfEEEvT0_iT1_T2_DpNS2_10kernel_argIT3_EE_param_1];
	add.u64 	%rd1, %SPL, 0;
	add.u64 	%rd2, %SPL, 0;
	add.u64 	%rd3, %SPL, 0;
	cvta.to.global.u64 	%rd34, %rd30;
	cvta.to.global.u64 	%rd35, %rd29;
	shl.b32 	%r1, %r98, 7;
	mov.u32 	%r99, %ctaid.x;
	cvt.u64.u32 	%rd36, %r99;
	cvt.s64.s32 	%rd37, %r1;
	mul.lo.s64 	%rd38, %rd37, %rd36;
	sub.s64 	%rd39, %rd28, %rd38;
	min.s64 	%rd40, %rd39, %rd37;
	cvt.u32.u64 	%r2, %rd40;
	shl.b64 	%rd41, %rd38, 2;
	add.s64 	%rd4, %rd35, %rd41;
	add.s64 	%rd5, %rd34, %rd41;
	shl.b32 	%r3, %r2, 2;
	mov.u32 	%r4, %tid.x;
	shl.b32 	%r230, %r4, 7;
	setp.ge.s32 	%p1, %r230, %r3;
	@%p1 bra 	$L__BB3_2;
$L__BB3_1:
	.pragma "nounroll";
	cvt.u64.u32 	%rd43, %r230;
	add.s64 	%rd42, %rd4, %rd43;
	// begin inline asm
	prefetch.global.L2 [%rd42];
	// end inline asm
	add.s32 	%r230, %r230, 16384;
	setp.lt.s32 	%p2, %r230, %r3;
	@%p2 bra 	$L__BB3_1;
$L__BB3_2:
	setp.eq.s32 	%p3, %r1, %r2;
	@%p3 bra 	$L__BB3_9;
	setp.lt.s32 	%p4, %r98, 1;
	@%p4 bra 	$L__BB3_73;
	mov.b32 	%r244, 0;
	mov.u64 	%rd70, __cudart_i2opi_f;
$L__BB3_5:
	shl.b32 	%r101, %r244, 7;
	add.s32 	%r54, %r101, %r4;
	setp.ge.s32 	%p5, %r54, %r2;
	@%p5 bra 	$L__BB3_72;
	mul.wide.s32 	%rd44, %r54, 4;
	add.s64 	%rd45, %rd4, %rd44;
	ld.global.f32 	%f241, [%rd45];
	add.f32 	%f237, %f86, %f241;
	mul.f32 	%f46, %f241, 0f400CCCCD;
	mul.f32 	%f87, %f46, 0f3F22F983;
	cvt.rni.s32.f32 	%r248, %f87;
	cvt.rn.f32.s32 	%f88, %r248;
	fma.rn.f32 	%f89, %f88, 0fBFC90FDA, %f46;
	fma.rn.f32 	%f90, %f88, 0fB3A22168, %f89;
	fma.rn.f32 	%f228, %f88, 0fA7C234C5, %f90;
	abs.f32 	%f48, %f46;
	setp.ltu.f32 	%p6, %f48, 0f47CE4780;
	@%p6 bra 	$L__BB3_48;
	setp.neu.f32 	%p7, %f48, 0f7F800000;
	@%p7 bra 	$L__BB3_43;
	mov.f32 	%f93, 0f00000000;
	mul.rn.f32 	%f228, %f46, %f93;
	mov.b32 	%r248, 0;
	bra.uni 	$L__BB3_48;
$L__BB3_9:
	setp.lt.s32 	%p35, %r98, 1;
	@%p35 bra 	$L__BB3_73;
	mov.b32 	%r231, 0;
	mov.u64 	%rd104, __cudart_i2opi_f;
$L__BB3_11:
	shl.b32 	%r166, %r231, 7;
	add.s32 	%r9, %r166, %r4;
	mul.wide.s32 	%rd81, %r9, 4;
	add.s64 	%rd82, %rd4, %rd81;
	ld.global.f32 	%f226, [%rd82];
	add.f32 	%f222, %f86, %f226;
	mul.f32 	%f4, %f226, 0f400CCCCD;
	mul.f32 	%f150, %f4, 0f3F22F983;
	cvt.rni.s32.f32 	%r235, %f150;
	cvt.rn.f32.s32 	%f151, %r235;
	fma.rn.f32 	%f152, %f151, 0fBFC90FDA, %f4;
	fma.rn.f32 	%f153, %f151, 0fB3A22168, %f152;
	fma.rn.f32 	%f213, %f151, 0fA7C234C5, %f153;
	abs.f32 	%f6, %f4;
	setp.ltu.f32 	%p36, %f6, 0f47CE4780;
	@%p36 bra 	$L__BB3_19;
	setp.neu.f32 	%p37, %f6, 0f7F800000;
	@%p37 bra 	$L__BB3_14;
	mov.f32 	%f156, 0f00000000;
	mul.rn.f32 	%f213, %f4, %f156;
	mov.b32 	%r235, 0;
	bra.uni 	$L__BB3_19;
$L__BB3_14:
	mov.b32 	%r11, %f4;
	shl.b32 	%r168, %r11, 8;
	or.b32  	%r12, %r168, -2147483648;
	mov.b64 	%rd117, 0;
	mov.b32 	%r232, 0;
	mov.u64 	%rd115, __cudart_i2opi_f;
	mov.u64 	%rd116, %rd3;
$L__BB3_15:
	.pragma "nounroll";
	ld.global.nc.u32 	%r169, [%rd115];
	mad.wide.u32 	%rd85, %r169, %r12, %rd117;
	shr.u64 	%rd117, %rd85, 32;
	st.local.u32 	[%rd116], %rd85;
	add.s32 	%r232, %r232, 1;
	add.s64 	%rd116, %rd116, 4;
	add.s64 	%rd115, %rd115, 4;
	setp.ne.s32 	%p38, %r232, 6;
	@%p38 bra 	$L__BB3_15;
	shr.u32 	%r170, %r11, 23;
	st.local.u32 	[%rd3+24], %rd117;
	and.b32  	%r15, %r170, 31;
	and.b32  	%r171, %r170, 224;
	add.s32 	%r172, %r171, -128;
	shr.u32 	%r173, %r172, 5;
	mul.wide.u32 	%rd86, %r173, 4;
	sub.s64 	%rd12, %rd3, %rd86;
	ld.local.u32 	%r233, [%rd12+24];
	ld.local.u32 	%r234, [%rd12+20];
	setp.eq.s32 	%p39, %r15, 0;
	@%p39 bra 	$L__BB3_18;
	shf.l.wrap.b32 	%r233, %r234, %r233, %r15;
	ld.local.u32 	%r174, [%rd12+16];
	shf.l.wrap.b32 	%r234, %r174, %r234, %r15;
$L__BB3_18:
	shr.u32 	%r175, %r233, 30;
	shf.l.wrap.b32 	%r176, %r234, %r233, 2;
	shl.b32 	%r177, %r234, 2;
	shr.u32 	%r178, %r176, 31;
	add.s32 	%r179, %r178, %r175;
	neg.s32 	%r180, %r179;
	setp.lt.s32 	%p40, %r11, 0;
	selp.b32 	%r235, %r180, %r179, %p40;
	xor.b32  	%r181, %r176, %r11;
	shr.s32 	%r182, %r176, 31;
	xor.b32  	%r183, %r182, %r176;
	xor.b32  	%r184, %r182, %r177;
	cvt.u64.u32 	%rd87, %r183;
	shl.b64 	%rd88, %rd87, 32;
	cvt.u64.u32 	%rd89, %r184;
	or.b64  	%rd90, %rd88, %rd89;
	cvt.rn.f64.s64 	%fd9, %rd90;
	mul.f64 	%fd10, %fd9, 0d3BF921FB54442D19;
	cvt.rn.f32.f64 	%f154, %fd10;
	neg.f32 	%f155, %f154;
	setp.lt.s32 	%p41, %r181, 0;
	selp.f32 	%f213, %f155, %f154, %p41;
$L__BB3_19:
	mul.rn.f32 	%f157, %f213, %f213;
	and.b32  	%r186, %r235, 1;
	setp.eq.b32 	%p42, %r186, 1;
	selp.f32 	%f158, 0f3F800000, %f213, %p42;
	fma.rn.f32 	%f159, %f157, %f158, 0f00000000;
	fma.rn.f32 	%f160, %f157, 0f37CBAC00, 0fBAB607ED;
	selp.f32 	%f161, %f160, 0fB94D4153, %p42;
	selp.f32 	%f162, 0f3D2AAABB, 0f3C0885E4, %p42;
	fma.rn.f32 	%f163, %f161, %f157, %f162;
	selp.f32 	%f164, 0fBEFFFFFF, 0fBE2AAAA8, %p42;
	fma.rn.f32 	%f165, %f163, %f157, %f164;
	fma.rn.f32 	%f166, %f165, %f159, %f158;
	and.b32  	%r187, %r235, 2;
	setp.eq.s32 	%p43, %r187, 0;
	mov.f32 	%f167, 0f00000000;
	sub.f32 	%f168, %f167, %f166;
	selp.f32 	%f10, %f166, %f168, %p43;
	mul.f32 	%f11, %f222, 0f400CCCCD;
	mul.f32 	%f169, %f11, 0f3F22F983;
	cvt.rni.s32.f32 	%r239, %f169;
	cvt.rn.f32.s32 	%f170, %r239;
	fma.rn.f32 	%f171, %f170, 0fBFC90FDA, %f11;
	fma.rn.f32 	%f172, %f170, 0fB3A22168, %f171;
	fma.rn.f32 	%f214, %f170, 0fA7C234C5, %f172;
	abs.f32 	%f13, %f11;
	setp.ltu.f32 	%p44, %f13, 0f47CE4780;
	@%p44 bra 	$L__BB3_27;
	setp.neu.f32 	%p45, %f13, 0f7F800000;
	@%p45 bra 	$L__BB3_22;
	mov.f32 	%f175, 0f00000000;
	mul.rn.f32 	%f214, %f11, %f175;
	mov.b32 	%r239, 0;
	bra.uni 	$L__BB3_27;
$L__BB3_22:
	mov.b32 	%r25, %f11;
	shl.b32 	%r189, %r25, 8;
	or.b32  	%r26, %r189, -2147483648;
	mov.b64 	%rd118, 0;
	mov.b32 	%r236, 0;
$L__BB3_23:
	.pragma "nounroll";
	mul.wide.u32 	%rd92, %r236, 4;
	mov.u64 	%rd93, __cudart_i2opi_f;
	add.s64 	%rd94, %rd93, %rd92;
	ld.global.nc.u32 	%r190, [%rd94];
	mad.wide.u32 	%rd95, %r190, %r26, %rd118;
	shr.u64 	%rd118, %rd95, 32;
	add.s64 	%rd96, %rd2, %rd92;
	st.local.u32 	[%rd96], %rd95;
	add.s32 	%r236, %r236, 1;
	setp.ne.s32 	%p46, %r236, 6;
	@%p46 bra 	$L__BB3_23;
	shr.u32 	%r191, %r25, 23;
	st.local.u32 	[%rd2+24], %rd118;
	and.b32  	%r29, %r191, 31;
	and.b32  	%r192, %r191, 224;
	add.s32 	%r193, %r192, -128;
	shr.u32 	%r194, %r193, 5;
	mul.wide.u32 	%rd97, %r194, 4;
	sub.s64 	%rd15, %rd2, %rd97;
	ld.local.u32 	%r237, [%rd15+24];
	ld.local.u32 	%r238, [%rd15+20];
	setp.eq.s32 	%p47, %r29, 0;
	@%p47 bra 	$L__BB3_26;
	shf.l.wrap.b32 	%r237, %r238, %r237, %r29;
	ld.local.u32 	%r195, [%rd15+16];
	shf.l.wrap.b32 	%r238, %r195, %r238, %r29;
$L__BB3_26:
	shr.u32 	%r196, %r237, 30;
	shf.l.wrap.b32 	%r197, %r238, %r237, 2;
	shl.b32 	%r198, %r238, 2;
	shr.u32 	%r199, %r197, 31;
	add.s32 	%r200, %r199, %r196;
	neg.s32 	%r201, %r200;
	setp.lt.s32 	%p48, %r25, 0;
	selp.b32 	%r239, %r201, %r200, %p48;
	xor.b32  	%r202, %r197, %r25;
	shr.s32 	%r203, %r197, 31;
	xor.b32  	%r204, %r203, %r197;
	xor.b32  	%r205, %r203, %r198;
	cvt.u64.u32 	%rd98, %r204;
	shl.b64 	%rd99, %rd98, 32;
	cvt.u64.u32 	%rd100, %r205;
	or.b64  	%rd101, %rd99, %rd100;
	cvt.rn.f64.s64 	%fd11, %rd101;
	mul.f64 	%fd12, %fd11, 0d3BF921FB54442D19;
	cvt.rn.f32.f64 	%f173, %fd12;
	neg.f32 	%f174, %f173;
	setp.lt.s32 	%p49, %r202, 0;
	selp.f32 	%f214, %f174, %f173, %p49;
$L__BB3_27:
	mul.rn.f32 	%f176, %f214, %f214;
	and.b32  	%r207, %r239, 1;
	setp.eq.b32 	%p50, %r207, 1;
	selp.f32 	%f177, 0f3F800000, %f214, %p50;
	fma.rn.f32 	%f178, %f176, %f177, 0f00000000;
	fma.rn.f32 	%f179, %f176, 0f37CBAC00, 0fBAB607ED;
	selp.f32 	%f180, %f179, 0fB94D4153, %p50;
	selp.f32 	%f181, 0f3D2AAABB, 0f3C0885E4, %p50;
	fma.rn.f32 	%f182, %f180, %f176, %f181;
	selp.f32 	%f183, 0fBEFFFFFF, 0fBE2AAAA8, %p50;
	fma.rn.f32 	%f184, %f182, %f176, %f183;
	fma.rn.f32 	%f185, %f184, %f178, %f177;
	and.b32  	%r208, %r239, 2;
	setp.eq.s32 	%p51, %r208, 0;
	mov.f32 	%f186, 0f00000000;
	sub.f32 	%f187, %f186, %f185;
	selp.f32 	%f17, %f185, %f187, %p51;
	sub.f32 	%f215, %f222, %f226;
	cvt.f64.f32 	%fd13, %f215;
	setp.leu.f64 	%p52, %fd13, 0d3E7AD7F29ABCAF48;
	@%p52 bra 	$L__BB3_41;
	sub.f32 	%f219, %f10, %f226;
	sub.f32 	%f224, %f17, %f222;
	mov.f32 	%f217, %f226;
$L__BB3_29:
	mul.f32 	%f215, %f215, 0f3F000000;
	mul.f32 	%f189, %f219, %f224;
	setp.gt.f32 	%p53, %f189, 0f00000000;
	mov.f32 	%f227, 0f00000000;
	@%p53 bra 	$L__BB3_42;
	add.f32 	%f226, %f217, %f215;
	mul.f32 	%f28, %f226, 0f400CCCCD;
	mul.f32 	%f190, %f28, 0f3F22F983;
	cvt.rni.s32.f32 	%r243, %f190;
	cvt.rn.f32.s32 	%f191, %r243;
	fma.rn.f32 	%f192, %f191, 0fBFC90FDA, %f28;
	fma.rn.f32 	%f193, %f191, 0fB3A22168, %f192;
	fma.rn.f32 	%f220, %f191, 0fA7C234C5, %f193;
	abs.f32 	%f30, %f28;
	setp.ltu.f32 	%p54, %f30, 0f47CE4780;
	@%p54 bra 	$L__BB3_38;
	setp.neu.f32 	%p55, %f30, 0f7F800000;
	@%p55 bra 	$L__BB3_33;
	mov.f32 	%f196, 0f00000000;
	mul.rn.f32 	%f220, %f28, %f196;
	mov.b32 	%r243, 0;
	bra.uni 	$L__BB3_38;
$L__BB3_33:
	mov.b32 	%r39, %f28;
	shl.b32 	%r210, %r39, 8;
	or.b32  	%r40, %r210, -2147483648;
	mov.b64 	%rd119, 0;
	mov.b32 	%r240, 0;
$L__BB3_34:
	.pragma "nounroll";
	mul.wide.u32 	%rd103, %r240, 4;
	add.s64 	%rd105, %rd104, %rd103;
	ld.global.nc.u32 	%r211, [%rd105];
	mad.wide.u32 	%rd106, %r211, %r40, %rd119;
	shr.u64 	%rd119, %rd106, 32;
	add.s64 	%rd107, %rd1, %rd103;
	st.local.u32 	[%rd107], %rd106;
	add.s32 	%r240, %r240, 1;
	setp.ne.s32 	%p56, %r240, 6;
	@%p56 bra 	$L__BB3_34;
	shr.u32 	%r212, %r39, 23;
	st.local.u32 	[%rd1+24], %rd119;
	and.b32  	%r43, %r212, 31;
	and.b32  	%r213, %r212, 224;
	add.s32 	%r214, %r213, -128;
	shr.u32 	%r215, %r214, 5;
	mul.wide.u32 	%rd108, %r215, 4;
	sub.s64 	%rd18, %rd1, %rd108;
	ld.local.u32 	%r241, [%rd18+24];
	ld.local.u32 	%r242, [%rd18+20];
	setp.eq.s32 	%p57, %r43, 0;
	@%p57 bra 	$L__BB3_37;
	shf.l.wrap.b32 	%r241, %r242, %r241, %r43;
	ld.local.u32 	%r216, [%rd18+16];
	shf.l.wrap.b32 	%r242, %r216, %r242, %r43;
$L__BB3_37:
	shr.u32 	%r217, %r241, 30;
	shf.l.wrap.b32 	%r218, %r242, %r241, 2;
	shl.b32 	%r219, %r242, 2;
	shr.u32 	%r220, %r218, 31;
	add.s32 	%r221, %r220, %r217;
	neg.s32 	%r222, %r221;
	setp.lt.s32 	%p58, %r39, 0;
	selp.b32 	%r243, %r222, %r221, %p58;
	xor.b32  	%r223, %r218, %r39;
	shr.s32 	%r224, %r218, 31;
	xor.b32  	%r225, %r224, %r218;
	xor.b32  	%r226, %r224, %r219;
	cvt.u64.u32 	%rd109, %r225;
	shl.b64 	%rd110, %rd109, 32;
	cvt.u64.u32 	%rd111, %r226;
	or.b64  	%rd112, %rd110, %rd111;
	cvt.rn.f64.s64 	%fd14, %rd112;
	mul.f64 	%fd15, %fd14, 0d3BF921FB54442D19;
	cvt.rn.f32.f64 	%f194, %fd15;
	neg.f32 	%f195, %f194;
	setp.lt.s32 	%p59, %r223, 0;
	selp.f32 	%f220, %f195, %f194, %p59;
$L__BB3_38:
	mul.rn.f32 	%f197, %f220, %f220;
	and.b32  	%r228, %r243, 1;
	setp.eq.b32 	%p60, %r228, 1;
	selp.f32 	%f198, 0f3F800000, %f220, %p60;
	fma.rn.f32 	%f199, %f197, %f198, 0f00000000;
	fma.rn.f32 	%f200, %f197, 0f37CBAC00, 0fBAB607ED;
	selp.f32 	%f201, %f200, 0fB94D4153, %p60;
	selp.f32 	%f202, 0f3D2AAABB, 0f3C0885E4, %p60;
	fma.rn.f32 	%f203, %f201, %f197, %f202;
	selp.f32 	%f204, 0fBEFFFFFF, 0fBE2AAAA8, %p60;
	fma.rn.f32 	%f205, %f203, %f197, %f204;
	fma.rn.f32 	%f206, %f205, %f199, %f198;
	and.b32  	%r229, %r243, 2;
	setp.eq.s32 	%p61, %r229, 0;
	mov.f32 	%f207, 0f00000000;
	sub.f32 	%f208, %f207, %f206;
	selp.f32 	%f209, %f206, %f208, %p61;
	sub.f32 	%f34, %f209, %f226;
	mul.f32 	%f210, %f219, %f34;
	setp.gtu.f32 	%p62, %f210, 0f00000000;
	mov.f32 	%f221, %f34;
	@%p62 bra 	$L__BB3_40;
	sub.f32 	%f222, %f222, %f215;
	mov.f32 	%f221, %f219;
	mov.f32 	%f226, %f217;
	mov.f32 	%f224, %f34;
$L__BB3_40:
	sub.f32 	%f211, %f222, %f226;
	cvt.f64.f32 	%fd16, %f211;
	setp.gt.f64 	%p63, %fd16, 0d3E7AD7F29ABCAF48;
	mov.f32 	%f217, %f226;
	mov.f32 	%f219, %f221;
	@%p63 bra 	$L__BB3_29;
$L__BB3_41:
	add.f32 	%f212, %f222, %f226;
	mul.f32 	%f227, %f212, 0f3F000000;
$L__BB3_42:
	mul.wide.s32 	%rd113, %r9, 4;
	add.s64 	%rd114, %rd5, %rd113;
	st.global.f32 	[%rd114], %f227;
	add.s32 	%r231, %r231, 1;
	setp.eq.s32 	%p64, %r231, %r98;
	@%p64 bra 	$L__BB3_73;
	bra.uni 	$L__BB3_11;
$L__BB3_43:
	mov.b32 	%r56, %f46;
	shl.b32 	%r103, %r56, 8;
	or.b32  	%r57, %r103, -2147483648;
	mov.b64 	%rd120, 0;
	mov.b32 	%r245, 0;
$L__BB3_44:
	.pragma "nounroll";
	mul.wide.u32 	%rd47, %r245, 4;
	mov.u64 	%rd48, __cudart_i2opi_f;
	add.s64 	%rd49, %rd48, %rd47;
	ld.global.nc.u32 	%r104, [%rd49];
	mad.wide.u32 	%rd50, %r104, %r57, %rd120;
	shr.u64 	%rd120, %rd50, 32;
	add.s64 	%rd51, %rd3, %rd47;
	st.local.u32 	[%rd51], %rd50;
	add.s32 	%r245, %r245, 1;
	setp.ne.s32 	%p8, %r245, 6;
	@%p8 bra 	$L__BB3_44;
	shr.u32 	%r105, %r56, 23;
	st.local.u32 	[%rd3+24], %rd120;
	and.b32  	%r60, %r105, 31;
	and.b32  	%r106, %r105, 224;
	add.s32 	%r107, %r106, -128;
	shr.u32 	%r108, %r107, 5;
	mul.wide.u32 	%rd52, %r108, 4;
	sub.s64 	%rd21, %rd3, %rd52;
	ld.local.u32 	%r246, [%rd21+24];
	ld.local.u32 	%r247, [%rd21+20];
	setp.eq.s32 	%p9, %r60, 0;
	@%p9 bra 	$L__BB3_47;
	shf.l.wrap.b32 	%r246, %r247, %r246, %r60;
	ld.local.u32 	%r109, [%rd21+16];
	shf.l.wrap.b32 	%r247, %r109, %r247, %r60;
$L__BB3_47:
	shr.u32 	%r110, %r246, 30;
	shf.l.wrap.b32 	%r111, %r247, %r246, 2;
	shl.b32 	%r112, %r247, 2;
	shr.u32 	%r113, %r111, 31;
	add.s32 	%r114, %r113, %r110;
	neg.s32 	%r115, %r114;
	setp.lt.s32 	%p10, %r56, 0;
	selp.b32 	%r248, %r115, %r114, %p10;
	xor.b32  	%r116, %r111, %r56;
	shr.s32 	%r117, %r111, 31;
	xor.b32  	%r118, %r117, %r111;
	xor.b32  	%r119, %r117, %r112;
	cvt.u64.u32 	%rd53, %r118;
	shl.b64 	%rd54, %rd53, 32;
	cvt.u64.u32 	%rd55, %r119;
	or.b64  	%rd56, %rd54, %rd55;
	cvt.rn.f64.s64 	%fd1, %rd56;
	mul.f64 	%fd2, %fd1, 0d3BF921FB54442D19;
	cvt.rn.f32.f64 	%f91, %fd2;
	neg.f32 	%f92, %f91;
	setp.lt.s32 	%p11, %r116, 0;
	selp.f32 	%f228, %f92, %f91, %p11;
$L__BB3_48:
	mul.rn.f32 	%f94, %f228, %f228;
	and.b32  	%r121, %r248, 1;
	setp.eq.b32 	%p12, %r121, 1;
	selp.f32 	%f95, 0f3F800000, %f228, %p12;
	fma.rn.f32 	%f96, %f94, %f95, 0f00000000;
	fma.rn.f32 	%f97, %f94, 0f37CBAC00, 0fBAB607ED;
	selp.f32 	%f98, %f97, 0fB94D4153, %p12;
	selp.f32 	%f99, 0f3D2AAABB, 0f3C0885E4, %p12;
	fma.rn.f32 	%f100, %f98, %f94, %f99;
	selp.f32 	%f101, 0fBEFFFFFF, 0fBE2AAAA8, %p12;
	fma.rn.f32 	%f102, %f100, %f94, %f101;
	fma.rn.f32 	%f103, %f102, %f96, %f95;
	and.b32  	%r122, %r248, 2;
	setp.eq.s32 	%p13, %r122, 0;
	mov.f32 	%f104, 0f00000000;
	sub.f32 	%f105, %f104, %f103;
	selp.f32 	%f52, %f103, %f105, %p13;
	mul.f32 	%f53, %f237, 0f400CCCCD;
	mul.f32 	%f106, %f53, 0f3F22F983;
	cvt.rni.s32.f32 	%r252, %f106;
	cvt.rn.f32.s32 	%f107, %r252;
	fma.rn.f32 	%f108, %f107, 0fBFC90FDA, %f53;
	fma.rn.f32 	%f109, %f107, 0fB3A22168, %f108;
	fma.rn.f32 	%f229, %f107, 0fA7C234C5, %f109;
	abs.f32 	%f55, %f53;
	setp.ltu.f32 	%p14, %f55, 0f47CE4780;
	@%p14 bra 	$L__BB3_56;
	setp.neu.f32 	%p15, %f55, 0f7F800000;
	@%p15 bra 	$L__BB3_51;
	mov.f32 	%f112, 0f00000000;
	mul.rn.f32 	%f229, %f53, %f112;
	mov.b32 	%r252, 0;
	bra.uni 	$L__BB3_56;
$L__BB3_51:
	mov.b32 	%r70, %f53;
	shl.b32 	%r124, %r70, 8;
	or.b32  	%r71, %r124, -2147483648;
	mov.b64 	%rd121, 0;
	mov.b32 	%r249, 0;
$L__BB3_52:
	.pragma "nounroll";
	mul.wide.u32 	%rd58, %r249, 4;
	mov.u64 	%rd59, __cudart_i2opi_f;
	add.s64 	%rd60, %rd59, %rd58;
	ld.global.nc.u32 	%r125, [%rd60];
	mad.wide.u32 	%rd61, %r125, %r71, %rd121;
	shr.u64 	%rd121, %rd61, 32;
	add.s64 	%rd62, %rd2, %rd58;
	st.local.u32 	[%rd62], %rd61;
	add.s32 	%r249, %r249, 1;
	setp.ne.s32 	%p16, %r249, 6;
	@%p16 bra 	$L__BB3_52;
	shr.u32 	%r126, %r70, 23;
	st.local.u32 	[%rd2+24], %rd121;
	and.b32  	%r74, %r126, 31;
	and.b32  	%r127, %r126, 224;
	add.s32 	%r128, %r127, -128;
	shr.u32 	%r129, %r128, 5;
	mul.wide.u32 	%rd63, %r129, 4;
	sub.s64 	%rd24, %rd2, %rd63;
	ld.local.u32 	%r250, [%rd24+24];
	ld.local.u32 	%r251, [%rd24+20];
	setp.eq.s32 	%p17, %r74, 0;
	@%p17 bra 	$L__BB3_55;
	shf.l.wrap.b32 	%r250, %r251, %r250, %r74;
	ld.local.u32 	%r130, [%rd24+16];
	shf.l.wrap.b32 	%r251, %r130, %r251, %r74;
$L__BB3_55:
	shr.u32 	%r131, %r250, 30;
	shf.l.wrap.b32 	%r132, %r251, %r250, 2;
	shl.b32 	%r133, %r251, 2;
	shr.u32 	%r134, %r132, 31;
	add.s32 	%r135, %r134, %r131;
	neg.s32 	%r136, %r135;
	setp.lt.s32 	%p18, %r70, 0;
	selp.b32 	%r252, %r136, %r135, %p18;
	xor.b32  	%r137, %r132, %r70;
	shr.s32 	%r138, %r132, 31;
	xor.b32  	%r139, %r138, %r132;
	xor.b32  	%r140, %r138, %r133;
	cvt.u64.u32 	%rd64, %r139;
	shl.b64 	%rd65, %rd64, 32;
	cvt.u64.u32 	%rd66, %r140;
	or.b64  	%rd67, %rd65, %rd66;
	cvt.rn.f64.s64 	%fd3, %rd67;
	mul.f64 	%fd4, %fd3, 0d3BF921FB54442D19;
	cvt.rn.f32.f64 	%f110, %fd4;
	neg.f32 	%f111, %f110;
	setp.lt.s32 	%p19, %r137, 0;
	selp.f32 	%f229, %f111, %f110, %p19;
$L__BB3_56:
	mul.rn.f32 	%f113, %f229, %f229;
	and.b32  	%r142, %r252, 1;
	setp.eq.b32 	%p20, %r142, 1;
	selp.f32 	%f114, 0f3F800000, %f229, %p20;
	fma.rn.f32 	%f115, %f113, %f114, 0f00000000;
	fma.rn.f32 	%f116, %f113, 0f37CBAC00, 0fBAB607ED;
	selp.f32 	%f117, %f116, 0fB94D4153, %p20;
	selp.f32 	%f118, 0f3D2AAABB, 0f3C0885E4, %p20;
	fma.rn.f32 	%f119, %f117, %f113, %f118;
	selp.f32 	%f120, 0fBEFFFFFF, 0fBE2AAAA8, %p20;
	fma.rn.f32 	%f121, %f119, %f113, %f120;
	fma.rn.f32 	%f122, %f121, %f115, %f114;
	and.b32  	%r143, %r252, 2;
	setp.eq.s32 	%p21, %r143, 0;
	mov.f32 	%f123, 0f00000000;
	sub.f32 	%f124, %f123, %f122;
	selp.f32 	%f59, %f122, %f124, %p21;
	sub.f32 	%f230, %f237, %f241;
	cvt.f64.f32 	%fd5, %f230;
	setp.leu.f64 	%p22, %fd5, 0d3E7AD7F29ABCAF48;
	@%p22 bra 	$L__BB3_70;
	sub.f32 	%f234, %f52, %f241;
	sub.f32 	%f239, %f59, %f237;
	mov.f32 	%f232, %f241;
$L__BB3_58:
	mul.f32 	%f230, %f230, 0f3F000000;
	mul.f32 	%f126, %f234, %f239;
	setp.gt.f32 	%p23, %f126, 0f00000000;
	mov.f32 	%f242, 0f00000000;
	@%p23 bra 	$L__BB3_71;
	add.f32 	%f241, %f232, %f230;
	mul.f32 	%f70, %f241, 0f400CCCCD;
	mul.f32 	%f127, %f70, 0f3F22F983;
	cvt.rni.s32.f32 	%r256, %f127;
	cvt.rn.f32.s32 	%f128, %r256;
	fma.rn.f32 	%f129, %f128, 0fBFC90FDA, %f70;
	fma.rn.f32 	%f130, %f128, 0fB3A22168, %f129;
	fma.rn.f32 	%f235, %f128, 0fA7C234C5, %f130;
	abs.f32 	%f72, %f70;
	setp.ltu.f32 	%p24, %f72, 0f47CE4780;
	@%p24 bra 	$L__BB3_67;
	setp.neu.f32 	%p25, %f72, 0f7F800000;
	@%p25 bra 	$L__BB3_62;
	mov.f32 	%f133, 0f00000000;
	mul.rn.f32 	%f235, %f70, %f133;
	mov.b32 	%r256, 0;
	bra.uni 	$L__BB3_67;
$L__BB3_62:
	mov.b32 	%r84, %f70;
	shl.b32 	%r145, %r84, 8;
	or.b32  	%r85, %r145, -2147483648;
	mov.b64 	%rd122, 0;
	mov.b32 	%r253, 0;
$L__BB3_63:
	.pragma "nounroll";
	mul.wide.u32 	%rd69, %r253, 4;
	add.s64 	%rd71, %rd70, %rd69;
	ld.global.nc.u32 	%r146, [%rd71];
	mad.wide.u32 	%rd72, %r146, %r85, %rd122;
	shr.u64 	%rd122, %rd72, 32;
	add.s64 	%rd73, %rd1, %rd69;
	st.local.u32 	[%rd73], %rd72;
	add.s32 	%r253, %r253, 1;
	setp.ne.s32 	%p26, %r253, 6;
	@%p26 bra 	$L__BB3_63;
	shr.u32 	%r147, %r84, 23;
	st.local.u32 	[%rd1+24], %rd122;
	and.b32  	%r88, %r147, 31;
	and.b32  	%r148, %r147, 224;
	add.s32 	%r149, %r148, -128;
	shr.u32 	%r150, %r149, 5;
	mul.wide.u32 	%rd74, %r150, 4;
	sub.s64 	%rd27, %rd1, %rd74;
	ld.local.u32 	%r254, [%rd27+24];
	ld.local.u32 	%r255, [%rd27+20];
	setp.eq.s32 	%p27, %r88, 0;
	@%p27 bra 	$L__BB3_66;
	shf.l.wrap.b32 	%r254, %r255, %r254, %r88;
	ld.local.u32 	%r151, [%rd27+16];
	shf.l.wrap.b32 	%r255, %r151, %r255, %r88;
$L__BB3_66:
	shr.u32 	%r152, %r254, 30;
	shf.l.wrap.b32 	%r153, %r255, %r254, 2;
	shl.b32 	%r154, %r255, 2;
	shr.u32 	%r155, %r153, 31;
	add.s32 	%r156, %r155, %r152;
	neg.s32 	%r157, %r156;
	setp.lt.s32 	%p28, %r84, 0;
	selp.b32 	%r256, %r157, %r156, %p28;
	xor.b32  	%r158, %r153, %r84;
	shr.s32 	%r159, %r153, 31;
	xor.b32  	%r160, %r159, %r153;
	xor.b32  	%r161, %r159, %r154;
	cvt.u64.u32 	%rd75, %r160;
	shl.b64 	%rd76, %rd75, 32;
	cvt.u64.u32 	%rd77, %r161;
	or.b64  	%rd78, %rd76, %rd77;
	cvt.rn.f64.s64 	%fd6, %rd78;
	mul.f64 	%fd7, %fd6, 0d3BF921FB54442D19;
	cvt.rn.f32.f64 	%f131, %fd7;
	neg.f32 	%f132, %f131;
	setp.lt.s32 	%p29, %r158, 0;
	selp.f32 	%f235, %f132, %f131, %p29;
$L__BB3_67:
	mul.rn.f32 	%f134, %f235, %f235;
	and.b32  	%r163, %r256, 1;
	setp.eq.b32 	%p30, %r163, 1;
	selp.f32 	%f135, 0f3F800000, %f235, %p30;
	fma.rn.f32 	%f136, %f134, %f135, 0f00000000;
	fma.rn.f32 	%f137, %f134, 0f37CBAC00, 0fBAB607ED;
	selp.f32 	%f138, %f137, 0fB94D4153, %p30;
	selp.f32 	%f139, 0f3D2AAABB, 0f3C0885E4, %p30;
	fma.rn.f32 	%f140, %f138, %f134, %f139;
	selp.f32 	%f141, 0fBEFFFFFF, 0fBE2AAAA8, %p30;
	fma.rn.f32 	%f142, %f140, %f134, %f141;
	fma.rn.f32 	%f143, %f142, %f136, %f135;
	and.b32  	%r164, %r256, 2;
	setp.eq.s32 	%p31, %r164, 0;
	mov.f32 	%f144, 0f00000000;
	sub.f32 	%f145, %f144, %f143;
	selp.f32 	%f146, %f143, %f145, %p31;
	sub.f32 	%f76, %f146, %f241;
	mul.f32 	%f147, %f234, %f76;
	setp.gtu.f32 	%p32, %f147, 0f00000000;
	mov.f32 	%f236, %f76;
	@%p32 bra 	$L__BB3_69;
	sub.f32 	%f237, %f237, %f230;
	mov.f32 	%f236, %f234;
	mov.f32 	%f241, %f232;
	mov.f32 	%f239, %f76;
$L__BB3_69:
	sub.f32 	%f148, %f237, %f241;
	cvt.f64.f32 	%fd8, %f148;
	setp.gt.f64 	%p33, %fd8, 0d3E7AD7F29ABCAF48;
	mov.f32 	%f232, %f241;
	mov.f32 	%f234, %f236;
	@%p33 bra 	$L__BB3_58;
$L__BB3_70:
	add.f32 	%f149, %f237, %f241;
	mul.f32 	%f242, %f149, 0f3F000000;
$L__BB3_71:
	mul.wide.s32 	%rd79, %r54, 4;
	add.s64 	%rd80, %rd5, %rd79;
	st.global.f32 	[%rd80], %f242;
$L__BB3_72:
	add.s32 	%r244, %r244, 1;
	setp.ne.s32 	%p34, %r244, %r98;
	@%p34 bra 	$L__BB3_5;
$L__BB3_73:
	ret;

}


// ===== COMPILED SASS (sm_100) =====

	.target	sm_100

	.elftype	@"ET_EXEC"


//--------------------- .note.nv.tkinfo           --------------------------
	.section	.note.nv.tkinfo,"",@"SHT_NOTE"
	.sectionflags	@"SHF_NOTE_NV_TKINFO"
	.tkinfo
        /*0018*/ 	.word	0x00000002
        /*0030*/ 	.string	""
        /*0030*/ 	.string	"ptxas"
        /*0030*/ 	.string	"Cuda compilation tools, release 13.0, V13.0.88"
        /*0030*/ 	.string	"Build cuda_13.0.r13.0/compiler.36424714_0"
        /*0030*/ 	.string	"-arch sm_100 -m 64 "



//--------------------- .note.nv.cuinfo           --------------------------
	.section	.note.nv.cuinfo,"",@"SHT_NOTE"
	.sectionflags	@"SHF_NOTE_NV_CUINFO"
        /*0018*/ 	.short	0x0002
        /*001a*/ 	.short	0x0064
        /*001c*/ 	.short	0x0082
	.zero		2


//--------------------- .nv.info                  --------------------------
	.section	.nv.info,"",@"SHT_CUDA_INFO"
	.align	4


	//----- nvinfo : EIATTR_REGCOUNT
	.align		4
        /*0000*/ 	.byte	0x04, 0x2f
        /*0002*/ 	.short	(.L_45 - .L_44)
	.align		4
.L_44:
        /*0004*/ 	.word	index@(_ZN3cub18CUB_300001_SM_10006detail11EmptyKernelIvEEvv)
        /*0008*/ 	.word	0x00000004


	//----- nvinfo : EIATTR_FRAME_SIZE
	.align		4
.L_45:
        /*000c*/ 	.byte	0x04, 0x11
        /*000e*/ 	.short	(.L_47 - .L_46)
	.align		4
.L_46:
        /*0010*/ 	.word	index@(_ZN3cub18CUB_300001_SM_10006detail11EmptyKernelIvEEvv)
        /*0014*/ 	.word	0x00000000


	//----- nvinfo : EIATTR_REGCOUNT
	.align		4
.L_47:
        /*0018*/ 	.byte	0x04, 0x2f
        /*001a*/ 	.short	(.L_49 - .L_48)
	.align		4
.L_48:
        /*001c*/ 	.word	index@(_ZN3cub18CUB_300001_SM_10006detail8for_each13static_kernelINS2_12policy_hub_t12policy_500_tEmN6thrust24THRUST_300001_SM_1000_NS8cuda_cub20__uninitialized_fill7functorINS7_10device_ptrIfEEfEEEEvT0_T1_)
        /*0020*/ 	.word	0x00000008


	//----- nvinfo : EIATTR_FRAME_SIZE
	.align		4
.L_49:
        /*0024*/ 	.byte	0x04, 0x11
        /*0026*/ 	.short	(.L_51 - .L_50)
	.align		4
.L_50:
        /*0028*/ 	.word	index@(_ZN3cub18CUB_300001_SM_10006detail8for_each13static_kernelINS2_12policy_hub_t12policy_500_tEmN6thrust24THRUST_300001_SM_1000_NS8cuda_cub20__uninitialized_fill7functorINS7_10device_ptrIfEEfEEEEvT0_T1_)
        /*002c*/ 	.word	0x00000000


	//----- nvinfo : EIATTR_REGCOUNT
	.align		4
.L_51:
        /*0030*/ 	.byte	0x04, 0x2f
        /*0032*/ 	.short	(.L_53 - .L_52)
	.align		4
.L_52:
        /*0034*/ 	.word	index@(_ZN3cub18CUB_300001_SM_10006detail9transform16transform_kernelINS2_10policy_hubILb1EN4cuda3std3__45tupleIJN6thrust24THRUST_300001_SM_1000_NS6detail15normal_iteratorINSA_10device_ptrIfEEEEEEEE10policy1000Ei9DychotomyIfESF_JPfEEEvT0_iT1_T2_DpNS2_10kernel_argIT3_EE)
        /*0038*/ 	.word	0x0000001e


	//----- nvinfo : EIATTR_FRAME_SIZE
	.align		4
.L_53:
        /*003c*/ 	.byte	0x04, 0x11
        /*003e*/ 	.short	(.L_55 - .L_54)
	.align		4
.L_54:
        /*0040*/ 	.word	index@(_ZN3cub18CUB_300001_SM_10006detail9transform16transform_kernelINS2_10policy_hubILb1EN4cuda3std3__45tupleIJN6thrust24THRUST_300001_SM_1000_NS6detail15normal_iteratorINSA_10device_ptrIfEEEEEEEE10policy1000Ei9DychotomyIfESF_JPfEEEvT0_iT1_T2_DpNS2_10kernel_argIT3_EE)
        /*0044*/ 	.word	0x00000000


	//----- nvinfo : EIATTR_REGCOUNT
	.align		4
.L_55:
        /*0048*/ 	.byte	0x04, 0x2f
        /*004a*/ 	.short	(.L_57 - .L_56)
	.align		4
.L_56:
        /*004c*/ 	.word	index@(_ZN3cub18CUB_300001_SM_10006detail9transform16transform_kernelINS2_10policy_hubILb1EN4cuda3std3__45tupleIJN6thrust24THRUST_300001_SM_1000_NS6detail15normal_iteratorINSA_10device_ptrIfEEEEEEEE10policy1000El9DychotomyIfESF_JPfEEEvT0_iT1_T2_DpNS2_10kernel_argIT3_EE)
        /*0050*/ 	.word	0x00000020


	//----- nvinfo : EIATTR_FRAME_SIZE
	.align		4
.L_57:
        /*0054*/ 	.byte	0x04, 0x11
        /*0056*/ 	.short	(.L_59 - .L_58)
	.align		4
.L_58:
        /*0058*/ 	.word	index@(_ZN3cub18CUB_300001_SM_10006detail9transform16transform_kernelINS2_10policy_hubILb1EN4cuda3std3__45tupleIJN6thrust24THRUST_300001_SM_1000_NS6detail15normal_iteratorINSA_10device_ptrIfEEEEEEEE10policy1000El9DychotomyIfESF_JPfEEEvT0_iT1_T2_DpNS2_10kernel_argIT3_EE)
        /*005c*/ 	.word	0x00000000


	//----- nvinfo : EIATTR_MIN_STACK_SIZE
	.align		4
.L_59:
        /*0060*/ 	.byte	0x04, 0x12
        /*0062*/ 	.short	(.L_61 - .L_60)
	.align		4
.L_60:
        /*0064*/ 	.word	index@(_ZN3cub18CUB_300001_SM_10006detail9transform16transform_kernelINS2_10policy_hubILb1EN4cuda3std3__45tupleIJN6thrust24THRUST_300001_SM_1000_NS6detail15normal_iteratorINSA_10device_ptrIfEEEEEEEE10policy1000El9DychotomyIfESF_JPfEEEvT0_iT1_T2_DpNS2_10kernel_argIT3_EE)
        /*0068*/ 	.word	0x00000000


	//----- nvinfo : EIATTR_MIN_STACK_SIZE
	.align		4
.L_61:
        /*006c*/ 	.byte	0x04, 0x12
        /*006e*/ 	.short	(.L_63 - .L_62)
	.align		4
.L_62:
        /*0070*/ 	.word	index@(_ZN3cub18CUB_300001_SM_10006detail9transform16transform_kernelINS2_10policy_hubILb1EN4cuda3std3__45tupleIJN6thrust24THRUST_300001_SM_1000_NS6detail15normal_iteratorINSA_10device_ptrIfEEEEEEEE10policy1000Ei9DychotomyIfESF_JPfEEEvT0_iT1_T2_DpNS2_10kernel_argIT3_EE)
        /*0074*/ 	.word	0x00000000


	//----- nvinfo : EIATTR_MIN_STACK_SIZE
	.align		4
.L_63:
        /*0078*/ 	.byte	0x04, 0x12
        /*007a*/ 	.short	(.L_65 - .L_64)
	.align		4
.L_64:
        /*007c*/ 	.word	index@(_ZN3cub18CUB_300001_SM_10006detail8for_each13static_kernelINS2_12policy_hub_t12policy_500_tEmN6thrust24THRUST_300001_SM_1000_NS8cuda_cub20__uninitialized_fill7functorINS7_10device_ptrIfEEfEEEEvT0_T1_)
        /*0080*/ 	.word	0x00000000


	//----- nvinfo : EIATTR_MIN_STACK_SIZE
	.align		4
.L_65:
        /*0084*/ 	.byte	0x04, 0x12
        /*0086*/ 	.short	(.L_67 - .L_66)
	.align		4
.L_66:
        /*0088*/ 	.word	index@(_ZN3cub18CUB_300001_SM_10006detail11EmptyKernelIvEEvv)
        /*008c*/ 	.word	0x00000000
.L_67:


//--------------------- .nv.compat                --------------------------
	.section	.nv.compat,"",@"SHT_CUDA_COMPAT_INFO"
	.align	4
        /*0000*/ 	.byte	0x02, 0x09, 0x00, 0x00, 0x02, 0x02, 0x01, 0x00, 0x02, 0x05, 0x05, 0x00, 0x03, 0x07, 0x01, 0x01
        /*0010*/ 	.byte	0x02, 0x03, 0x00, 0x00, 0x02, 0x06, 0x01, 0x00, 0x04, 0x0b, 0x08, 0x00, 0x01, 0x00, 0x00, 0x00
        /*0020*/ 	.byte	0x00, 0x00, 0x00, 0x00


//--------------------- .nv.info._ZN3cub18CUB_300001_SM_10006detail9transform16transform_kernelINS2_10policy_hubILb1EN4cuda3std3__45tupleIJN6thrust24THRUST_300001_SM_1000_NS6detail15normal_iteratorINSA_10device_ptrIfEEEEEEEE10policy1000El9DychotomyIfESF_JPfEEEvT0_iT1_T2_DpNS2_10kernel_argIT3_EE --------------------------
	.section	.nv.info._ZN3cub18CUB_300001_SM_10006detail9transform16transform_kernelINS2_10policy_hubILb1EN4cuda3std3__45tupleIJN6thrust24THRUST_300001_SM_1000_NS6detail15normal_iteratorINSA_10device_ptrIfEEEEEEEE10policy1000El9DychotomyIfESF_JPfEEEvT0_iT1_T2_DpNS2_10kernel_argIT3_EE,"",@"SHT_CUDA_INFO"
	.sectionflags	@""
	.align	4


	//----- nvinfo : EIATTR_CUDA_API_VERSION
	.align		4
        /*0000*/ 	.byte	0x04, 0x37
        /*0002*/ 	.short	(.L_69 - .L_68)
.L_68:
        /*0004*/ 	.word	0x00000082


	//----- nvinfo : EIATTR_KPARAM_INFO
	.align		4
.L_69:
        /*0008*/ 	.byte	0x04, 0x17
        /*000a*/ 	.short	(.L_71 - .L_70)
.L_70:
        /*000c*/ 	.word	0x00000000
        /*0010*/ 	.short	0x0004
        /*0012*/ 	.short	0x0018
        /*0014*/ 	.byte	0x00, 0xf0, 0x41, 0x00


	//----- nvinfo : EIATTR_KPARAM_INFO
	.align		4
.L_71:
        /*0018*/ 	.byte	0x04, 0x17
        /*001a*/ 	.short	(.L_73 - .L_72)
.L_72:
        /*001c*/ 	.word	0x00000000
        /*0020*/ 	.short	0x0003
        /*0022*/ 	.short	0x0010
        /*0024*/ 	.byte	0x00, 0xf0, 0x21, 0x00


	//----- nvinfo : EIATTR_KPARAM_INFO
	.align		4
.L_73:
        /*0028*/ 	.byte	0x04, 0x17
        /*002a*/ 	.short	(.L_75 - .L_74)
.L_74:
        /*002c*/ 	.word	0x00000000
        /*0030*/ 	.short	0x0002
        /*0032*/ 	.short	0x000c
        /*0034*/ 	.byte	0x00, 0xf0, 0x11, 0x00


	//----- nvinfo : EIATTR_KPARAM_INFO
	.align		4
.L_75:
        /*0038*/ 	.byte	0x04, 0x17
        /*003a*/ 	.short	(.L_77 - .L_76)
.L_76:
        /*003c*/ 	.word	0x00000000
        /*0040*/ 	.short	0x0001
        /*0042*/ 	.short	0x0008
        /*0044*/ 	.byte	0x00, 0xf0, 0x11, 0x00


	//----- nvinfo : EIATTR_KPARAM_INFO
	.align		4
.L_77:
        /*0048*/ 	.byte	0x04, 0x17
        /*004a*/ 	.short	(.L_79 - .L_78)
.L_78:
        /*004c*/ 	.word	0x00000000
        /*0050*/ 	.short	0x0000
        /*0052*/ 	.short	0x0000
        /*0054*/ 	.byte	0x00, 0xf0, 0x21, 0x00


	//----- nvinfo : EIATTR_SPARSE_MMA_MASK
	.align		4
.L_79:
        /*0058*/ 	.byte	0x03, 0x50
        /*005a*/ 	.short	0x0000


	//----- nvinfo : EIATTR_MAXREG_COUNT
	.align		4
        /*005c*/ 	.byte	0x03, 0x1b
        /*005e*/ 	.short	0x00ff


	//----- nvinfo : EIATTR_MERCURY_ISA_VERSION
	.align		4
        /*0060*/ 	.byte	0x03, 0x5f
        /*0062*/ 	.short	0x0101


	//----- nvinfo : EIATTR_VRC_CTA_INIT_COUNT
	.align		4
        /*0064*/ 	.byte	0x02, 0x4a
	.zero		1
	.zero		1


	//----- nvinfo : EIATTR_EXIT_INSTR_OFFSETS
	.align		4
        /*0068*/ 	.byte	0x04, 0x1c
        /*006a*/ 	.short	(.L_81 - .L_80)


	//   ....[0]....
.L_80:
        /*006c*/ 	.word	0x00000270


	//   ....[1]....
        /*0070*/ 	.word	0x00001c30


	//   ....[2]....
        /*0074*/ 	.word	0x00001c60


	//   ....[3]....
        /*0078*/ 	.word	0x00003610


	//----- nvinfo : EIATTR_MAX_THREADS
	.align		4
.L_81:
        /*007c*/ 	.byte	0x04, 0x05
        /*007e*/ 	.short	(.L_83 - .L_82)
.L_82:
        /*0080*/ 	.word	0x00000080
        /*0084*/ 	.word	0x00000001
        /*0088*/ 	.word	0x00000001


	//----- nvinfo : EIATTR_CRS_STACK_SIZE
	.align		4
.L_83:
        /*008c*/ 	.byte	0x04, 0x1e
        /*008e*/ 	.short	(.L_85 - .L_84)
.L_84:
        /*0090*/ 	.word	0x00000000


	//----- nvinfo : EIATTR_CBANK_PARAM_SIZE
	.align		4
.L_85:
        /*0094*/ 	.byte	0x03, 0x19
        /*0096*/ 	.short	0x0028


	//----- nvinfo : EIATTR_PARAM_CBANK
	.align		4
        /*0098*/ 	.byte	0x04, 0x0a
        /*009a*/ 	.short	(.L_87 - .L_86)
	.align		4
.L_86:
        /*009c*/ 	.word	index@(.nv.constant0._ZN3cub18CUB_300001_SM_10006detail9transform16transform_kernelINS2_10policy_hubILb1EN4cuda3std3__45tupleIJN6thrust24THRUST_300001_SM_1000_NS6detail15normal_iteratorINSA_10device_ptrIfEEEEEEEE10policy1000El9DychotomyIfESF_JPfEEEvT0_iT1_T2_DpNS2_10kernel_argIT3_EE)
        /*00a0*/ 	.short	0x0380
        /*00a2*/ 	.short	0x0028


	//----- nvinfo : EIATTR_SW_WAR
	.align		4
.L_87:
        /*00a4*/ 	.byte	0x04, 0x36
        /*00a6*/ 	.short	(.L_89 - .L_88)
.L_88:
        /*00a8*/ 	.word	0x00000008
.L_89:


//--------------------- .nv.info._ZN3cub18CUB_300001_SM_10006detail9transform16transform_kernelINS2_10policy_hubILb1EN4cuda3std3__45tupleIJN6thrust24THRUST_300001_SM_1000_NS6detail15normal_iteratorINSA_10device_ptrIfEEEEEEEE10policy1000Ei9DychotomyIfESF_JPfEEEvT0_iT1_T2_DpNS2_10kernel_argIT3_EE --------------------------
	.section	.nv.info._ZN3cub18CUB_300001_SM_10006detail9transform16transform_kernelINS2_10policy_hubILb1EN4cuda3std3__45tupleIJN6thrust24THRUST_300001_SM_1000_NS6detail15normal_iteratorINSA_10device_ptrIfEEEEEEEE10policy1000Ei9DychotomyIfESF_JPfEEEvT0_iT1_T2_DpNS2_10kernel_argIT3_EE,"",@"SHT_CUDA_INFO"
	.sectionflags	@""
	.align	4


	//----- nvinfo : EIATTR_CUDA_API_VERSION
	.align		4
        /*0000*/ 	.byte	0x04, 0x37
        /*0002*/ 	.short	(.L_91 - .L_90)
.L_90:
        /*0004*/ 	.word	0x00000082


	//----- nvinfo : EIATTR_KPARAM_INFO
	.align		4
.L_91:
        /*0008*/ 	.byte	0x04, 0x17
        /*000a*/ 	.short	(.L_93 - .L_92)
.L_92:
        /*000c*/ 	.word	0x00000000
        /*0010*/ 	.short	0x0004
        /*0012*/ 	.short	0x0018
        /*0014*/ 	.byte	0x00, 0xf0, 0x41, 0x00


	//----- nvinfo : EIATTR_KPARAM_INFO
	.align		4
.L_93:
        /*0018*/ 	.byte	0x04, 0x17
        /*001a*/ 	.short	(.L_95 - .L_94)
.L_94:
        /*001c*/ 	.word	0x00000000
        /*0020*/ 	.short	0x0003
        /*0022*/ 	.short	0x0010
        /*0024*/ 	.byte	0x00, 0xf0, 0x21, 0x00


	//----- nvinfo : EIATTR_KPARAM_INFO
	.align		4
.L_95:
        /*0028*/ 	.byte	0x04, 0x17
        /*002a*/ 	.short	(.L_97 - .L_96)
.L_96:
        /*002c*/ 	.word	0x00000000
        /*0030*/ 	.short	0x0002
        /*0032*/ 	.short	0x0008
        /*0034*/ 	.byte	0x00, 0xf0, 0x11, 0x00


	//----- nvinfo : EIATTR_KPARAM_INFO
	.align		4
.L_97:
        /*0038*/ 	.byte	0x04, 0x17
        /*003a*/ 	.short	(.L_99 - .L_98)
.L_98:
        /*003c*/ 	.word	0x00000000
        /*0040*/ 	.short	0x0001
        /*0042*/ 	.short	0x0004
        /*0044*/ 	.byte	0x00, 0xf0, 0x11, 0x00


	//----- nvinfo : EIATTR_KPARAM_INFO
	.align		4
.L_99:
        /*0048*/ 	.byte	0x04, 0x17
        /*004a*/ 	.short	(.L_101 - .L_100)
.L_100:
        /*004c*/ 	.word	0x00000000
        /*0050*/ 	.short	0x0000
        /*0052*/ 	.short	0x0000
        /*0054*/ 	.byte	0x00, 0xf0, 0x11, 0x00


	//----- nvinfo : EIATTR_SPARSE_MMA_MASK
	.align		4
.L_101:
        /*0058*/ 	.byte	0x03, 0x50
        /*005a*/ 	.short	0x0000


	//----- nvinfo : EIATTR_MAXREG_COUNT
	.align		4
        /*005c*/ 	.byte	0x03, 0x1b
        /*005e*/ 	.short	0x00ff


	//----- nvinfo : EIATTR_MERCURY_ISA_VERSION
	.align		4
        /*0060*/ 	.byte	0x03, 0x5f
        /*0062*/ 	.short	0x0101


	//----- nvinfo : EIATTR_VRC_CTA_INIT_COUNT
	.align		4
        /*0064*/ 	.byte	0x02, 0x4a
	.zero		1
	.zero		1


	//----- nvinfo : EIATTR_EXIT_INSTR_OFFSETS
	.align		4
        /*0068*/ 	.byte	0x04, 0x1c
        /*006a*/ 	.short	(.L_103 - .L_102)


	//   ....[0]....
.L_102:
        /*006c*/ 	.word	0x000001d0


	//   ....[1]....
        /*0070*/ 	.word	0x00001af0


	//   ....[2]....
        /*0074*/ 	.word	0x00001b20


	//   ....[3]....
        /*0078*/ 	.word	0x000034e0


	//----- nvinfo : EIATTR_MAX_THREADS
	.align		4
.L_103:
        /*007c*/ 	.byte	0x04, 0x05
        /*007e*/ 	.short	(.L_105 - .L_104)
.L_104:
        /*0080*/ 	.word	0x00000080
        /*0084*/ 	.word	0x00000001
        /*0088*/ 	.word	0x00000001


	//----- nvinfo : EIATTR_CRS_STACK_SIZE
	.align		4
.L_105:
        /*008c*/ 	.byte	0x04, 0x1e
        /*008e*/ 	.short	(.L_107 - .L_106)
.L_106:
        /*0090*/ 	.word	0x00000000


	//----- nvinfo : EIATTR_CBANK_PARAM_SIZE
	.align		4
.L_107:
        /*0094*/ 	.byte	0x03, 0x19
        /*0096*/ 	.short	0x0028


	//----- nvinfo : EIATTR_PARAM_CBANK
	.align		4
        /*0098*/ 	.byte	0x04, 0x0a
        /*009a*/ 	.short	(.L_109 - .L_108)
	.align		4
.L_108:
        /*009c*/ 	.word	index@(.nv.constant0._ZN3cub18CUB_300001_SM_10006detail9transform16transform_kernelINS2_10policy_hubILb1EN4cuda3std3__45tupleIJN6thrust24THRUST_300001_SM_1000_NS6detail15normal_iteratorINSA_10device_ptrIfEEEEEEEE10policy1000Ei9DychotomyIfESF_JPfEEEvT0_iT1_T2_DpNS2_10kernel_argIT3_EE)
        /*00a0*/ 	.short	0x0380
        /*00a2*/ 	.short	0x0028


	//----- nvinfo : EIATTR_SW_WAR
	.align		4
.L_109:
        /*00a4*/ 	.byte	0x04, 0x36
        /*00a6*/ 	.short	(.L_111 - .L_110)
.L_110:
        /*00a8*/ 	.word	0x00000008
.L_111:


//--------------------- .nv.info._ZN3cub18CUB_300001_SM_10006detail8for_each13static_kernelINS2_12policy_hub_t12policy_500_tEmN6thrust24THRUST_300001_SM_1000_NS8cuda_cub20__uninitialized_fill7functorINS7_10device_ptrIfEEfEEEEvT0_T1_ --------------------------
	.section	.nv.info._ZN3cub18CUB_300001_SM_10006detail8for_each13static_kernelINS2_12policy_hub_t12policy_500_tEmN6thrust24THRUST_300001_SM_1000_NS8cuda_cub20__uninitialized_fill7functorINS7_10device_ptrIfEEfEEEEvT0_T1_,"",@"SHT_CUDA_INFO"
	.sectionflags	@""
	.align	4


	//----- nvinfo : EIATTR_CUDA_API_VERSION
	.align		4
        /*0000*/ 	.byte	0x04, 0x37
        /*0002*/ 	.short	(.L_113 - .L_112)
.L_112:
        /*0004*/ 	.word	0x00000082


	//----- nvinfo : EIATTR_KPARAM_INFO
	.align		4
.L_113:
        /*0008*/ 	.byte	0x04, 0x17
        /*000a*/ 	.short	(.L_115 - .L_114)
.L_114:
        /*000c*/ 	.word	0x00000000
        /*0010*/ 	.short	0x0001
        /*0012*/ 	.short	0x0008
        /*0014*/ 	.byte	0x00, 0xf0, 0x41, 0x00


	//----- nvinfo : EIATTR_KPARAM_INFO
	.align		4
.L_115:
        /*0018*/ 	.byte	0x04, 0x17
        /*001a*/ 	.short	(.L_117 - .L_116)
.L_116:
        /*001c*/ 	.word	0x00000000
        /*0020*/ 	.short	0x0000
        /*0022*/ 	.short	0x0000
        /*0024*/ 	.byte	0x00, 0xf0, 0x21, 0x00


	//----- nvinfo : EIATTR_SPARSE_MMA_MASK
	.align		4
.L_117:
        /*0028*/ 	.byte	0x03, 0x50
        /*002a*/ 	.short	0x0000


	//----- nvinfo : EIATTR_MAXREG_COUNT
	.align		4
        /*002c*/ 	.byte	0x03, 0x1b
        /*002e*/ 	.short	0x00ff


	//----- nvinfo : EIATTR_MERCURY_ISA_VERSION
	.align		4
        /*0030*/ 	.byte	0x03, 0x5f
        /*0032*/ 	.short	0x0101


	//----- nvinfo : EIATTR_VRC_CTA_INIT_COUNT
	.align		4
        /*0034*/ 	.byte	0x02, 0x4a
	.zero		1
	.zero		1


	//----- nvinfo : EIATTR_EXIT_INSTR_OFFSETS
	.align		4
        /*0038*/ 	.byte	0x04, 0x1c
        /*003a*/ 	.short	(.L_119 - .L_118)


	//   ....[0]....
.L_118:
        /*003c*/ 	.word	0x00000130


	//   ....[1]....
        /*0040*/ 	.word	0x00000230


	//   ....[2]....
        /*0044*/ 	.word	0x00000260


	//----- nvinfo : EIATTR_MAX_THREADS
	.align		4
.L_119:
        /*0048*/ 	.byte	0x04, 0x05
        /*004a*/ 	.short	(.L_121 - .L_120)
.L_120:
        /*004c*/ 	.word	0x00000100
        /*0050*/ 	.word	0x00000001
        /*0054*/ 	.word	0x00000001


	//----- nvinfo : EIATTR_CBANK_PARAM_SIZE
	.align		4
.L_121:
        /*0058*/ 	.byte	0x03, 0x19
        /*005a*/ 	.short	0x0018


	//----- nvinfo : EIATTR_PARAM_CBANK
	.align		4
        /*005c*/ 	.byte	0x04, 0x0a
        /*005e*/ 	.short	(.L_123 - .L_122)
	.align		4
.L_122:
        /*0060*/ 	.word	index@(.nv.constant0._ZN3cub18CUB_300001_SM_10006detail8for_each13static_kernelINS2_12policy_hub_t12policy_500_tEmN6thrust24THRUST_300001_SM_1000_NS8cuda_cub20__uninitialized_fill7functorINS7_10device_ptrIfEEfEEEEvT0_T1_)
        /*0064*/ 	.short	0x0380
        /*0066*/ 	.short	0x0018


	//----- nvinfo : EIATTR_SW_WAR
	.align		4
.L_123:
        /*0068*/ 	.byte	0x04, 0x36
        /*006a*/ 	.short	(.L_125 - .L_124)
.L_124:
        /*006c*/ 	.word	0x00000008
.L_125:


//--------------------- .nv.info._ZN3cub18CUB_300001_SM_10006detail11EmptyKernelIvEEvv --------------------------
	.section	.nv.info._ZN3cub18CUB_300001_SM_10006detail11EmptyKernelIvEEvv,"",@"SHT_CUDA_INFO"
	.sectionflags	@""
	.align	4


	//----- nvinfo : EIATTR_CUDA_API_VERSION
	.align		4
        /*0000*/ 	.byte	0x04, 0x37
        /*0002*/ 	.short	(.L_127 - .L_126)
.L_126:
        /*0004*/ 	.word	0x00000082


	//----- nvinfo : EIATTR_SPARSE_MMA_MASK
	.align		4
.L_127:
        /*0008*/ 	.byte	0x03, 0x50
        /*000a*/ 	.short	0x0000


	//----- nvinfo : EIATTR_MAXREG_COUNT
	.align		4
        /*000c*/ 	.byte	0x03, 0x1b
        /*000e*/ 	.short	0x00ff


	//----- nvinfo : EIATTR_MERCURY_ISA_VERSION
	.align		4
        /*0010*/ 	.byte	0x03, 0x5f
        /*0012*/ 	.short	0x0101


	//----- nvinfo : EIATTR_VRC_CTA_INIT_COUNT
	.align		4
        /*0014*/ 	.byte	0x02, 0x4a
	.zero		1
	.zero		1


	//----- nvinfo : EIATTR_EXIT_INSTR_OFFSETS
	.align		4
        /*0018*/ 	.byte	0x04, 0x1c
        /*001a*/ 	.short	(.L_129 - .L_128)


	//   ....[0]....
.L_128:
        /*001c*/ 	.word	0x00000010


	//----- nvinfo : EIATTR_SW_WAR
	.align		4
.L_129:
        /*0020*/ 	.byte	0x04, 0x36
        /*0022*/ 	.short	(.L_131 - .L_130)
.L_130:
        /*0024*/ 	.word	0x00000008
.L_131:


//--------------------- .nv.callgraph             --------------------------
	.section	.nv.callgraph,"",@"SHT_CUDA_CALLGRAPH"
	.align	4
	.sectionentsize	8
	.align		4
        /*0000*/ 	.word	0x00000000
	.align		4
        /*0004*/ 	.word	0xffffffff
	.align		4
        /*0008*/ 	.word	0x00000000
	.align		4
        /*000c*/ 	.word	0xfffffffe
	.align		4
        /*0010*/ 	.word	0x00000000
	.align		4
        /*0014*/ 	.word	0xfffffffd
	.align		4
        /*0018*/ 	.word	0x00000000
	.align		4
        /*001c*/ 	.word	0xfffffffc


//--------------------- .nv.constant4             --------------------------
	.section	.nv.constant4,"a",@progbits
	.align	8
	.align		8
.nv.constant4:
        /*0000*/ 	.dword	_ZN34_INTERNAL_c88e4241_4_k_cu_9e861b944cuda3std3__45__cpo5beginE
	.align		8
        /*0008*/ 	.dword	_ZN34_INTERNAL_c88e4241_4_k_cu_9e861b944cuda3std3__45__cpo3endE
	.align		8
        /*0010*/ 	.dword	_ZN34_INTERNAL_c88e4241_4_k_cu_9e861b944cuda3std3__45__cpo6cbeginE
	.align		8
        /*0018*/ 	.dword	_ZN34_INTERNAL_c88e4241_4_k_cu_9e861b944cuda3std3__45__cpo4cendE
	.align		8
        /*0020*/ 	.dword	_ZN34_INTERNAL_c88e4241_4_k_cu_9e861b944cuda3std3__45__cpo6rbeginE
	.align		8
        /*0028*/ 	.dword	_ZN34_INTERNAL_c88e4241_4_k_cu_9e861b944cuda3std3__45__cpo4rendE
	.align		8
        /*0030*/ 	.dword	_ZN34_INTERNAL_c88e4241_4_k_cu_9e861b944cuda3std3__45__cpo7crbeginE
	.align		8
        /*0038*/ 	.dword	_ZN34_INTERNAL_c88e4241_4_k_cu_9e861b944cuda3std3__45__cpo5crendE
	.align		8
        /*0040*/ 	.dword	_ZN34_INTERNAL_c88e4241_4_k_cu_9e861b944cuda3std3__436_GLOBAL__N__c88e4241_4_k_cu_9e861b946ignoreE
	.align		8
        /*0048*/ 	.dword	_ZN34_INTERNAL_c88e4241_4_k_cu_9e861b944cuda3std3__419piecewise_constructE
	.align		8
        /*0050*/ 	.dword	_ZN34_INTERNAL_c88e4241_4_k_cu_9e861b944cuda3std3__48in_placeE
	.align		8
        /*0058*/ 	.dword	_ZN34_INTERNAL_c88e4241_4_k_cu_9e861b944cuda3std3__420unreachable_sentinelE
	.align		8
        /*0060*/ 	.dword	_ZN34_INTERNAL_c88e4241_4_k_cu_9e861b944cuda3std3__47nulloptE
	.align		8
        /*0068*/ 	.dword	_ZN34_INTERNAL_c88e4241_4_k_cu_9e861b944cuda3std3__48unexpectE
	.align		8
        /*0070*/ 	.dword	_ZN34_INTERNAL_c88e4241_4_k_cu_9e861b944cuda3std6ranges3__45__cpo4swapE
	.align		8
        /*0078*/ 	.dword	_ZN34_INTERNAL_c88e4241_4_k_cu_9e861b944cuda3std6ranges3__45__cpo9iter_moveE
	.align		8
        /*0080*/ 	.dword	_ZN34_INTERNAL_c88e4241_4_k_cu_9e861b944cuda3std6ranges3__45__cpo5beginE
	.align		8
        /*0088*/ 	.dword	_ZN34_INTERNAL_c88e4241_4_k_cu_9e861b944cuda3std6ranges3__45__cpo3endE
	.align		8
        /*0090*/ 	.dword	_ZN34_INTERNAL_c88e4241_4_k_cu_9e861b944cuda3std6ranges3__45__cpo6cbeginE
	.align		8
        /*0098*/ 	.dword	_ZN34_INTERNAL_c88e4241_4_k_cu_9e861b944cuda3std6ranges3__45__cpo4cendE
	.align		8
        /*00a0*/ 	.dword	_ZN34_INTERNAL_c88e4241_4_k_cu_9e861b944cuda3std6ranges3__45__cpo7advanceE
	.align		8
        /*00a8*/ 	.dword	_ZN34_INTERNAL_c88e4241_4_k_cu_9e861b944cuda3std6ranges3__45__cpo9iter_swapE
	.align		8
        /*00b0*/ 	.dword	_ZN34_INTERNAL_c88e4241_4_k_cu_9e861b944cuda3std6ranges3__45__cpo4nextE
	.align		8
        /*00b8*/ 	.dword	_ZN34_INTERNAL_c88e4241_4_k_cu_9e861b944cuda3std6ranges3__45__cpo4prevE
	.align		8
        /*00c0*/ 	.dword	_ZN34_INTERNAL_c88e4241_4_k_cu_9e861b944cuda3std6ranges3__45__cpo4dataE
	.align		8
        /*00c8*/ 	.dword	_ZN34_INTERNAL_c88e4241_4_k_cu_9e861b944cuda3std6ranges3__45__cpo5cdataE
	.align		8
        /*00d0*/ 	.dword	_ZN34_INTERNAL_c88e4241_4_k_cu_9e861b944cuda3std6ranges3__45__cpo4sizeE
	.align		8
        /*00d8*/ 	.dword	_ZN34_INTERNAL_c88e4241_4_k_cu_9e861b944cuda3std6ranges3__45__cpo5ssizeE
	.align		8
        /*00e0*/ 	.dword	_ZN34_INTERNAL_c88e4241_4_k_cu_9e861b944cuda3std6ranges3__45__cpo8distanceE
	.align		8
        /*00e8*/ 	.dword	_ZN34_INTERNAL_c88e4241_4_k_cu_9e861b946thrust24THRUST_300001_SM_1000_NS8cuda_cub3parE
	.align		8
        /*00f0*/ 	.dword	_ZN34_INTERNAL_c88e4241_4_k_cu_9e861b946thrust24THRUST_300001_SM_1000_NS8cuda_cub10par_nosyncE
	.align		8
        /*00f8*/ 	.dword	_ZN34_INTERNAL_c88e4241_4_k_cu_9e861b946thrust24THRUST_300001_SM_1000_NS6system6detail10sequential3seqE
	.align		8
        /*0100*/ 	.dword	_ZN34_INTERNAL_c88e4241_4_k_cu_9e861b946thrust24THRUST_300001_SM_1000_NS12placeholders2_1E
	.align		8
        /*0108*/ 	.dword	_ZN34_INTERNAL_c88e4241_4_k_cu_9e861b946thrust24THRUST_300001_SM_1000_NS12placeholders2_2E
	.align		8
        /*0110*/ 	.dword	_ZN34_INTERNAL_c88e4241_4_k_cu_9e861b946thrust24THRUST_300001_SM_1000_NS12placeholders2_3E
	.align		8
        /*0118*/ 	.dword	_ZN34_INTERNAL_c88e4241_4_k_cu_9e861b946thrust24THRUST_300001_SM_1000_NS12placeholders2_4E
	.align		8
        /*0120*/ 	.dword	_ZN34_INTERNAL_c88e4241_4_k_cu_9e861b946thrust24THRUST_300001_SM_1000_NS12placeholders2_5E
	.align		8
        /*0128*/ 	.dword	_ZN34_INTERNAL_c88e4241_4_k_cu_9e861b946thrust24THRUST_300001_SM_1000_NS12placeholders2_6E
	.align		8
        /*0130*/ 	.dword	_ZN34_INTERNAL_c88e4241_4_k_cu_9e861b946thrust24THRUST_300001_SM_1000_NS12placeholders2_7E
	.align		8
        /*0138*/ 	.dword	_ZN34_INTERNAL_c88e4241_4_k_cu_9e861b946thrust24THRUST_300001_SM_1000_NS12placeholders2_8E
	.align		8
        /*0140*/ 	.dword	_ZN34_INTERNAL_c88e4241_4_k_cu_9e861b946thrust24THRUST_300001_SM_1000_NS12placeholders2_9E
	.align		8
        /*0148*/ 	.dword	_ZN34_INTERNAL_c88e4241_4_k_cu_9e861b946thrust24THRUST_300001_SM_1000_NS12placeholders3_10E
	.align		8
        /*0150*/ 	.dword	_ZN34_INTERNAL_c88e4241_4_k_cu_9e861b946thrust24THRUST_300001_SM_1000_NS3seqE
	.align		8
        /*0158*/ 	.dword	__cudart_i2opi_f


//--------------------- .text._ZN3cub18CUB_300001_SM_10006detail9transform16transform_kernelINS2_10policy_hubILb1EN4cuda3std3__45tupleIJN6thrust24THRUST_300001_SM_1000_NS6detail15normal_iteratorINSA_10device_ptrIfEEEEEEEE10policy1000El9DychotomyIfESF_JPfEEEvT0_iT1_T2_DpNS2_10kernel_argIT3_EE --------------------------
	.section	.text._ZN3cub18CUB_300001_SM_10006detail9transform16transform_kernelINS2_10policy_hubILb1EN4cuda3std3__45tupleIJN6thrust24THRUST_300001_SM_1000_NS6detail15normal_iteratorINSA_10device_ptrIfEEEEEEEE10policy1000El9DychotomyIfESF_JPfEEEvT0_iT1_T2_DpNS2_10kernel_argIT3_EE,"ax",@progbits
	.align	128
        .global         _ZN3cub18CUB_300001_SM_10006detail9transform16transform_kernelINS2_10policy_hubILb1EN4cuda3std3__45tupleIJN6thrust24THRUST_300001_SM_1000_NS6detail15normal_iteratorINSA_10device_ptrIfEEEEEEEE10policy1000El9DychotomyIfESF_JPfEEEvT0_iT1_T2_DpNS2_10kernel_argIT3_EE
        .type           _ZN3cub18CUB_300001_SM_10006detail9transform16transform_kernelINS2_10policy_hubILb1EN4cuda3std3__45tupleIJN6thrust24THRUST_300001_SM_1000_NS6detail15normal_iteratorINSA_10device_ptrIfEEEEEEEE10policy1000El9DychotomyIfESF_JPfEEEvT0_iT1_T2_DpNS2_10kernel_argIT3_EE,@function
        .size           _ZN3cub18CUB_300001_SM_10006detail9transform16transform_kernelINS2_10policy_hubILb1EN4cuda3std3__45tupleIJN6thrust24THRUST_300001_SM_1000_NS6detail15normal_iteratorINSA_10device_ptrIfEEEEEEEE10policy1000El9DychotomyIfESF_JPfEEEvT0_iT1_T2_DpNS2_10kernel_argIT3_EE,(.L_x_97 - _ZN3cub18CUB_300001_SM_10006detail9transform16transform_kernelINS2_10policy_hubILb1EN4cuda3std3__45tupleIJN6thrust24THRUST_300001_SM_1000_NS6detail15normal_iteratorINSA_10device_ptrIfEEEEEEEE10policy1000El9DychotomyIfESF_JPfEEEvT0_iT1_T2_DpNS2_10kernel_argIT3_EE)
        .other          _ZN3cub18CUB_300001_SM_10006detail9transform16transform_kernelINS2_10policy_hubILb1EN4cuda3std3__45tupleIJN6thrust24THRUST_300001_SM_1000_NS6detail15normal_iteratorINSA_10device_ptrIfEEEEEEEE10policy1000El9DychotomyIfESF_JPfEEEvT0_iT1_T2_DpNS2_10kernel_argIT3_EE,@"STO_CUDA_ENTRY STV_DEFAULT"
_ZN3cub18CUB_300001_SM_10006detail9transform16transform_kernelINS2_10policy_hubILb1EN4cuda3std3__45tupleIJN6thrust24THRUST_300001_SM_1000_NS6detail15normal_iteratorINSA_10device_ptrIfEEEEEEEE10policy1000El9DychotomyIfESF_JPfEEEvT0_iT1_T2_DpNS2_10kernel_argIT3_EE:
.text._ZN3cub18CUB_300001_SM_10006detail9transform16transform_kernelINS2_10policy_hubILb1EN4cuda3std3__45tupleIJN6thrust24THRUST_300001_SM_1000_NS6detail15normal_iteratorINSA_10device_ptrIfEEEEEEEE10policy1000El9DychotomyIfESF_JPfEEEvT0_iT1_T2_DpNS2_10kernel_argIT3_EE:
[----:B------:R-:W-:Y:S01]  /*0000*/  LDC R1, c[0x0][0x37c] ;  /* 0x0000df00ff017b82 */ /* 0x000fe20000000800 */
[----:B------:R-:W0:Y:S07]  /*0010*/  LDCU UR19, c[0x0][0x388] ;  /* 0x00007100ff1377ac */ /* 0x000e2e0008000800 */
[----:B------:R-:W1:Y:S01]  /*0020*/  S2UR UR6, SR_CTAID.X ;  /* 0x00000000000679c3 */ /* 0x000e620000002500 */
[----:B------:R-:W2:Y:S01]  /*0030*/  S2R R4, SR_TID.X ;  /* 0x0000000000047919 */ /* 0x000ea20000002100 */
[----:B------:R-:W-:Y:S01]  /*0040*/  BSSY.RECONVERGENT B0, `(.L_x_0) ;  /* 0x000001e000007945 */ /* 0x000fe20003800200 */
[----:B------:R-:W3:Y:S01]  /*0050*/  LDCU.64 UR10, c[0x0][0x380] ;  /* 0x00007000ff0a77ac */ /* 0x000ee20008000a00 */
[----:B------:R-:W4:Y:S01]  /*0060*/  LDCU.128 UR12, c[0x0][0x390] ;  /* 0x00007200ff0c77ac */ /* 0x000f220008000c00 */
[----:B------:R-:W1:Y:S01]  /*0070*/  LDCU.64 UR16, c[0x0][0x358] ;  /* 0x00006b00ff1077ac */ /* 0x000e620008000a00 */
[----:B0-----:R-:W-:-:S04]  /*0080*/  USHF.L.U32 UR18, UR19, 0x7, URZ ;  /* 0x0000000713127899 */ /* 0x001fc800080006ff */
[----:B------:R-:W-:Y:S02]  /*0090*/  USHF.R.S32.HI UR7, URZ, 0x1f, UR18 ;  /* 0x0000001fff077899 */ /* 0x000fe40008011412 */
[----:B-1----:R-:W-:Y:S02]  /*00a0*/  UIMAD.WIDE.U32 UR4, UR18, UR6, URZ ;  /* 0x00000006120472a5 */ /* 0x002fe4000f8e00ff */
[----:B------:R-:W-:Y:S02]  /*00b0*/  UIMAD UR9, UR7, UR6, URZ ;  /* 0x00000006070972a4 */ /* 0x000fe4000f8e02ff */
[----:B---3--:R-:W-:Y:S02]  /*00c0*/  UIADD3 UR6, UP0, UPT, -UR4, UR10, URZ ;  /* 0x0000000a04067290 */ /* 0x008fe4000ff1e1ff */
[----:B------:R-:W-:Y:S01]  /*00d0*/  UIADD3 UR9, UPT, UPT, UR5, UR9, URZ ;  /* 0x0000000905097290 */ /* 0x000fe2000fffe0ff */
[----:B--2---:R-:W-:-:S03]  /*00e0*/  IMAD.SHL.U32 R0, R4, 0x80, RZ ;  /* 0x0000008004007824 */ /* 0x004fc600078e00ff */
[----:B------:R-:W-:Y:S02]  /*00f0*/  UIADD3.X UR5, UPT, UPT, ~UR9, UR11, URZ, UP0, !UPT ;  /* 0x0000000b09057290 */ /* 0x000fe400087fe5ff */
[----:B------:R-:W-:-:S04]  /*0100*/  UISETP.LT.U32.AND UP0, UPT, UR6, UR18, UPT ;  /* 0x000000120600728c */ /* 0x000fc8000bf01070 */
[----:B------:R-:W-:Y:S02]  /*0110*/  UISETP.LT.AND.EX UP0, UPT, UR5, UR7, UPT, UP0 ;  /* 0x000000070500728c */ /* 0x000fe4000bf01300 */
[----:B------:R-:W-:Y:S02]  /*0120*/  USHF.L.U32 UR7, UR4, 0x2, URZ ;  /* 0x0000000204077899 */ /* 0x000fe400080006ff */
[----:B------:R-:W-:Y:S02]  /*0130*/  USEL UR5, UR6, UR18, UP0 ;  /* 0x0000001206057287 */ /* 0x000fe40008000000 */
[----:B----4-:R-:W-:Y:S02]  /*0140*/  UIADD3 UR8, UP0, UPT, UR7, UR12, URZ ;  /* 0x0000000c07087290 */ /* 0x010fe4000ff1e0ff */
[----:B------:R-:W-:Y:S02]  /*0150*/  USHF.L.U32 UR6, UR5, 0x2, URZ ;  /* 0x0000000205067899 */ /* 0x000fe400080006ff */
[----:B------:R-:W-:-:S04]  /*0160*/  USHF.L.U64.HI UR4, UR4, 0x2, UR9 ;  /* 0x0000000204047899 */ /* 0x000fc80008010209 */
[----:B------:R-:W-:Y:S01]  /*0170*/  ISETP.GE.AND P0, PT, R0, UR6, PT ;  /* 0x0000000600007c0c */ /* 0x000fe2000bf06270 */
[----:B------:R-:W-:Y:S02]  /*0180*/  UIADD3.X UR9, UPT, UPT, UR4, UR13, URZ, UP0, !UPT ;  /* 0x0000000d04097290 */ /* 0x000fe400087fe4ff */
[----:B------:R-:W-:-:S04]  /*0190*/  UIADD3 UR7, UP0, UPT, UR7, UR14, URZ ;  /* 0x0000000e07077290 */ /* 0x000fc8000ff1e0ff */
[----:B------:R-:W-:-:S06]  /*01a0*/  UIADD3.X UR10, UPT, UPT, UR4, UR15, URZ, UP0, !UPT ;  /* 0x0000000f040a7290 */ /* 0x000fcc00087fe4ff */
[----:B------:R-:W-:Y:S06]  /*01b0*/  @P0 BRA `(.L_x_1) ;  /* 0x0000000000180947 */ /* 0x000fec0003800000 */
.L_x_2:
[C---:B0-----:R-:W-:Y:S01]  /*01c0*/  IADD3 R2, P0, PT, R0.reuse, UR7, RZ ;  /* 0x0000000700027c10 */ /* 0x041fe2000ff1e0ff */
[----:B------:R-:W-:-:S04]  /*01d0*/  VIADD R0, R0, 0x4000 ;  /* 0x0000400000007836 */ /* 0x000fc80000000000 */
[----:B------:R-:W-:Y:S01]  /*01e0*/  IMAD.X R3, RZ, RZ, UR10, P0 ;  /* 0x0000000aff037e24 */ /* 0x000fe200080e06ff */
[----:B------:R-:W-:-:S04]  /*01f0*/  ISETP.GE.AND P0, PT, R0, UR6, PT ;  /* 0x0000000600007c0c */ /* 0x000fc8000bf06270 */
[----:B------:R0:W-:Y:S09]  /*0200*/  CCTL.E.PF2 [R2] ;  /* 0x000000000200798f */ /* 0x0001f20000800100 */
[----:B------:R-:W-:Y:S05]  /*0210*/  @!P0 BRA `(.L_x_2) ;  /* 0xfffffffc00e88947 */ /* 0x000fea000383ffff */
.L_x_1:
[----:B------:R-:W-:Y:S05]  /*0220*/  BSYNC.RECONVERGENT B0 ;  /* 0x0000000000007941 */ /* 0x000fea0003800200 */
.L_x_0:
[----:B------:R-:W-:-:S09]  /*0230*/  UISETP.NE.AND UP0, UPT, UR18, UR5, UPT ;  /* 0x000000051200728c */ /* 0x000fd2000bf05270 */
[----:B------:R-:W-:Y:S05]  /*0240*/  BRA.U !UP0, `(.L_x_3) ;  /* 0x00000019087c7547 */ /* 0x000fea000b800000 */
[----:B------:R-:W-:-:S06]  /*0250*/  UISETP.GE.AND UP0, UPT, UR19, 0x1, UPT ;  /* 0x000000011300788c */ /* 0x000fcc000bf06270 */
[----:B------:R-:W-:-:S13]  /*0260*/  PLOP3.LUT P0, PT, PT, PT, UP0, 0x80, 0x8 ;  /* 0x000000000008781c */ /* 0x000fda0003f0f008 */
[----:B------:R-:W-:Y:S05]  /*0270*/  @!P0 EXIT ;  /* 0x000000000000894d */ /* 0x000fea0003800000 */
[----:B------:R-:W-:-:S07]  /*0280*/  IMAD.MOV.U32 R13, RZ, RZ, RZ ;  /* 0x000000ffff0d7224 */ /* 0x000fce00078e00ff */
.L_x_25:
[----:B-1----:R-:W1:Y:S01]  /*0290*/  LDCU UR4, c[0x0][0x388] ;  /* 0x00007100ff0477ac */ /* 0x002e620008000800 */
[C---:B------:R-:W-:Y:S01]  /*02a0*/  IMAD R11, R13.reuse, 0x80, R4 ;  /* 0x000000800d0b7824 */ /* 0x040fe200078e0204 */
[----:B------:R-:W-:Y:S01]  /*02b0*/  IADD3 R13, PT, PT, R13, 0x1, RZ ;  /* 0x000000010d0d7810 */ /* 0x000fe20007ffe0ff */
[----:B------:R-:W-:Y:S03]  /*02c0*/  BSSY.RECONVERGENT B0, `(.L_x_4) ;  /* 0x0000194000007945 */ /* 0x000fe60003800200 */
[----:B------:R-:W-:Y:S02]  /*02d0*/  ISETP.GE.AND P0, PT, R11, UR5, PT ;  /* 0x000000050b007c0c */ /* 0x000fe4000bf06270 */
[----:B-1----:R-:W-:-:S04]  /*02e0*/  ISETP.NE.AND P1, PT, R13, UR4, PT ;  /* 0x000000040d007c0c */ /* 0x002fc8000bf25270 */
[----:B------:R-:W-:-:S07]  /*02f0*/  P2R R21, PR, RZ, 0x2 ;  /* 0x00000002ff157803 */ /* 0x000fce0000000000 */
[----:B------:R-:W-:Y:S05]  /*0300*/  @P0 BRA `(.L_x_5) ;  /* 0x00000018003c0947 */ /* 0x000fea0003800000 */
[----:B0-----:R-:W-:Y:S01]  /*0310*/  IMAD.U32 R2, RZ, RZ, UR7 ;  /* 0x00000007ff027e24 */ /* 0x001fe2000f8e00ff */
[----:B------:R-:W0:Y:S01]  /*0320*/  LDCU UR4, c[0x0][0x38c] ;  /* 0x00007180ff0477ac */ /* 0x000e220008000800 */
[----:B------:R-:W-:Y:S02]  /*0330*/  IMAD.U32 R3, RZ, RZ, UR10 ;  /* 0x0000000aff037e24 */ /* 0x000fe4000f8e00ff */
[----:B------:R-:W-:-:S05]  /*0340*/  IMAD.WIDE R2, R11, 0x4, R2 ;  /* 0x000000040b027825 */ /* 0x000fca00078e0202 */
[----:B------:R-:W2:Y:S01]  /*0350*/  LDG.E R10, desc[UR16][R2.64] ;  /* 0x00000010020a7981 */ /* 0x000ea2000c1e1900 */
[----:B------:R-:W-:Y:S01]  /*0360*/  BSSY.RECONVERGENT B1, `(.L_x_6) ;  /* 0x0000066000017945 */ /* 0x000fe20003800200 */
[C---:B--2---:R-:W-:Y:S01]  /*0370*/  FMUL R12, R10.reuse, 2.2000000476837158203 ;  /* 0x400ccccd0a0c7820 */ /* 0x044fe20000400000 */
[----:B0-----:R-:W-:-:S03]  /*0380*/  FADD R5, R10, UR4 ;  /* 0x000000040a057e21 */ /* 0x001fc60008000000 */
[C---:B------:R-:W-:Y:S01]  /*0390*/  FMUL R9, R12.reuse, 0.63661974668502807617 ;  /* 0x3f22f9830c097820 */ /* 0x040fe20000400000 */
[----:B------:R-:W-:-:S05]  /*03a0*/  FSETP.GE.AND P0, PT, |R12|, 105615, PT ;  /* 0x47ce47800c00780b */ /* 0x000fca0003f06200 */
[----:B------:R-:W0:Y:S02]  /*03b0*/  F2I.NTZ R9, R9 ;  /* 0x0000000900097305 */ /* 0x000e240000203100 */
[----:B0-----:R-:W-:-:S05]  /*03c0*/  I2FP.F32.S32 R7, R9 ;  /* 0x0000000900077245 */ /* 0x001fca0000201400 */
[----:B------:R-:W-:-:S04]  /*03d0*/  FFMA R6, R7, -1.5707962512969970703, R12 ;  /* 0xbfc90fda07067823 */ /* 0x000fc8000000000c */
[----:B------:R-:W-:-:S04]  /*03e0*/  FFMA R6, R7, -7.5497894158615963534e-08, R6 ;  /* 0xb3a2216807067823 */ /* 0x000fc80000000006 */
[----:B------:R-:W-:Y:S01]  /*03f0*/  FFMA R15, R7, -5.3903029534742383927e-15, R6 ;  /* 0xa7c234c5070f7823 */ /* 0x000fe20000000006 */
[----:B------:R-:W-:Y:S06]  /*0400*/  @!P0 BRA `(.L_x_7) ;  /* 0x00000004006c8947 */ /* 0x000fec0003800000 */
[----:B------:R-:W-:-:S13]  /*0410*/  FSETP.NEU.AND P0, PT, |R12|, +INF , PT ;  /* 0x7f8000000c00780b */ /* 0x000fda0003f0d200 */
[----:B------:R-:W-:Y:S01]  /*0420*/  @!P0 FMUL R15, RZ, R12 ;  /* 0x0000000cff0f8220 */ /* 0x000fe20000400000 */
[----:B------:R-:W-:Y:S01]  /*0430*/  @!P0 IMAD.MOV.U32 R9, RZ, RZ, RZ ;  /* 0x000000ffff098224 */ /* 0x000fe200078e00ff */
[----:B------:R-:W-:Y:S06]  /*0440*/  @!P0 BRA `(.L_x_7) ;  /* 0x00000004005c8947 */ /* 0x000fec0003800000 */
[----:B------:R-:W0:Y:S01]  /*0450*/  LDC.64 R2, c[0x4][0x158] ;  /* 0x01005600ff027b82 */ /* 0x000e220000000a00 */
[----:B------:R-:W-:Y:S02]  /*0460*/  IMAD.SHL.U32 R6, R12, 0x100, RZ ;  /* 0x000001000c067824 */ /* 0x000fe400078e00ff */
[----:B------:R-:W-:Y:S02]  /*0470*/  HFMA2 R23, -RZ, RZ, 0, 0 ;  /* 0x00000000ff177431 */ /* 0x000fe400000001ff */
[----:B------:R-:W-:Y:S01]  /*0480*/  IMAD.MOV.U32 R15, RZ, RZ, RZ ;  /* 0x000000ffff0f7224 */ /* 0x000fe200078e00ff */
[----:B------:R-:W-:Y:S01]  /*0490*/  UMOV UR4, URZ ;  /* 0x000000ff00047c82 */ /* 0x000fe20008000000 */
[----:B------:R-:W-:-:S07]  /*04a0*/  LOP3.LUT R25, R6, 0x80000000, RZ, 0xfc, !PT ;  /* 0x8000000006197812 */ /* 0x000fce00078efcff */
.L_x_8:
[----:B0-----:R-:W-:-:S06]  /*04b0*/  IMAD.WIDE.U32 R6, R23, 0x4, R2 ;  /* 0x0000000417067825 */ /* 0x001fcc00078e0002 */
[----:B------:R-:W2:Y:S01]  /*04c0*/  LDG.E.CONSTANT R6, desc[UR16][R6.64] ;  /* 0x0000001006067981 */ /* 0x000ea2000c1e9900 */
[C---:B------:R-:W-:Y:S02]  /*04d0*/  IMAD.SHL.U32 R14, R23.reuse, 0x4, RZ ;  /* 0x00000004170e7824 */ /* 0x040fe400078e00ff */
[----:B------:R-:W-:-:S03]  /*04e0*/  VIADD R23, R23, 0x1 ;  /* 0x0000000117177836 */ /* 0x000fc60000000000 */
[C---:B------:R-:W-:Y:S02]  /*04f0*/  ISETP.EQ.AND P5, PT, R14.reuse, RZ, PT ;  /* 0x000000ff0e00720c */ /* 0x040fe40003fa2270 */
[C---:B------:R-:W-:Y:S02]  /*0500*/  ISETP.EQ.AND P4, PT, R14.reuse, 0x4, PT ;  /* 0x000000040e00780c */ /* 0x040fe40003f82270 */
[C---:B------:R-:W-:Y:S02]  /*0510*/  ISETP.EQ.AND P3, PT, R14.reuse, 0x8, PT ;  /* 0x000000080e00780c */ /* 0x040fe40003f62270 */
[C---:B------:R-:W-:Y:S02]  /*0520*/  ISETP.EQ.AND P2, PT, R14.reuse, 0xc, PT ;  /* 0x0000000c0e00780c */ /* 0x040fe40003f42270 */
[----:B------:R-:W-:Y:S01]  /*0530*/  ISETP.EQ.AND P1, PT, R14, 0x10, PT ;  /* 0x000000100e00780c */ /* 0x000fe20003f22270 */
[----:B--2---:R-:W-:-:S03]  /*0540*/  IMAD.WIDE.U32 R8, R6, R25, RZ ;  /* 0x0000001906087225 */ /* 0x004fc600078e00ff */
[----:B------:R-:W-:-:S04]  /*0550*/  IADD3 R8, P0, PT, R8, R15, RZ ;  /* 0x0000000f08087210 */ /* 0x000fc80007f1e0ff */
[----:B------:R-:W-:Y:S01]  /*0560*/  IADD3.X R15, PT, PT, R9, UR4, RZ, P0, !PT ;  /* 0x00000004090f7c10 */ /* 0x000fe200087fe4ff */
[--C-:B------:R-:W-:Y:S01]  /*0570*/  @P5 IMAD.MOV.U32 R0, RZ, RZ, R8.reuse ;  /* 0x000000ffff005224 */ /* 0x100fe200078e0008 */
[----:B------:R-:W-:Y:S01]  /*0580*/  ISETP.NE.AND P5, PT, R23, 0x6, PT ;  /* 0x000000061700780c */ /* 0x000fe20003fa5270 */
[--C-:B------:R-:W-:Y:S01]  /*0590*/  @P4 IMAD.MOV.U32 R20, RZ, RZ, R8.reuse ;  /* 0x000000ffff144224 */ /* 0x100fe200078e0008 */
[----:B------:R-:W-:Y:S01]  /*05a0*/  ISETP.EQ.AND P0, PT, R14, 0x14, PT ;  /* 0x000000140e00780c */ /* 0x000fe20003f02270 */
[--C-:B------:R-:W-:Y:S01]  /*05b0*/  @P3 IMAD.MOV.U32 R19, RZ, RZ, R8.reuse ;  /* 0x000000ffff133224 */ /* 0x100fe200078e0008 */
[----:B------:R-:W-:Y:S01]  /*05c0*/  @P2 MOV R18, R8 ;  /* 0x0000000800122202 */ /* 0x000fe20000000f00 */
[----:B------:R-:W-:-:S10]  /*05d0*/  @P1 IMAD.MOV.U32 R17, RZ, RZ, R8 ;  /* 0x000000ffff111224 */ /* 0x000fd400078e0008 */
[----:B------:R-:W-:Y:S01]  /*05e0*/  @P0 IMAD.MOV.U32 R16, RZ, RZ, R8 ;  /* 0x000000ffff100224 */ /* 0x000fe200078e0008 */
[----:B------:R-:W-:Y:S06]  /*05f0*/  @P5 BRA `(.L_x_8) ;  /* 0xfffffffc00ac5947 */ /* 0x000fec000383ffff */
[----:B------:R-:W-:Y:S01]  /*0600*/  SHF.R.U32.HI R2, RZ, 0x17, R12 ;  /* 0x00000017ff027819 */ /* 0x000fe2000001160c */
[----:B------:R-:W-:Y:S03]  /*0610*/  BSSY.RECONVERGENT B2, `(.L_x_9) ;  /* 0x0000028000027945 */ /* 0x000fe60003800200 */
[C---:B------:R-:W-:Y:S02]  /*0620*/  LOP3.LUT R3, R2.reuse, 0xe0, RZ, 0xc0, !PT ;  /* 0x000000e002037812 */ /* 0x040fe400078ec0ff */
[----:B------:R-:W-:-:S03]  /*0630*/  LOP3.LUT P6, RZ, R2, 0x1f, RZ, 0xc0, !PT ;  /* 0x0000001f02ff7812 */ /* 0x000fc600078cc0ff */
[----:B------:R-:W-:-:S05]  /*0640*/  VIADD R3, R3, 0xffffff80 ;  /* 0xffffff8003037836 */ /* 0x000fca0000000000 */
[----:B------:R-:W-:-:S05]  /*0650*/  SHF.R.U32.HI R3, RZ, 0x5, R3 ;  /* 0x00000005ff037819 */ /* 0x000fca0000011603 */
[----:B------:R-:W-:-:S05]  /*0660*/  IMAD.U32 R7, R3, -0x4, RZ ;  /* 0xfffffffc03077824 */ /* 0x000fca00078e00ff */
[C---:B------:R-:W-:Y:S02]  /*0670*/  ISETP.EQ.AND P3, PT, R7.reuse, -0x18, PT ;  /* 0xffffffe80700780c */ /* 0x040fe40003f62270 */
[C---:B------:R-:W-:Y:S02]  /*0680*/  ISETP.EQ.AND P4, PT, R7.reuse, -0x14, PT ;  /* 0xffffffec0700780c */ /* 0x040fe40003f82270 */
[C---:B------:R-:W-:Y:S02]  /*0690*/  ISETP.EQ.AND P0, PT, R7.reuse, -0x10, PT ;  /* 0xfffffff00700780c */ /* 0x040fe40003f02270 */
[C---:B------:R-:W-:Y:S02]  /*06a0*/  ISETP.EQ.AND P1, PT, R7.reuse, -0xc, PT ;  /* 0xfffffff40700780c */ /* 0x040fe40003f22270 */
[C---:B------:R-:W-:Y:S02]  /*06b0*/  ISETP.EQ.AND P2, PT, R7.reuse, -0x8, PT ;  /* 0xfffffff80700780c */ /* 0x040fe40003f42270 */
[----:B------:R-:W-:-:S03]  /*06c0*/  ISETP.EQ.AND P5, PT, R7, 0x4, PT ;  /* 0x000000040700780c */ /* 0x000fc60003fa2270 */
[----:B------:R-:W-:Y:S01]  /*06d0*/  @P3 IMAD.MOV.U32 R8, RZ, RZ, R0 ;  /* 0x000000ffff083224 */ /* 0x000fe200078e0000 */
[C---:B------:R-:W-:Y:S01]  /*06e0*/  ISETP.EQ.AND P3, PT, R7.reuse, -0x4, PT ;  /* 0xfffffffc0700780c */ /* 0x040fe20003f62270 */
[--C-:B------:R-:W-:Y:S01]  /*06f0*/  @P4 IMAD.MOV.U32 R8, RZ, RZ, R20.reuse ;  /* 0x000000ffff084224 */ /* 0x100fe200078e0014 */
[----:B------:R-:W-:Y:S01]  /*0700*/  @P4 MOV R3, R0 ;  /* 0x0000000000034202 */ /* 0x000fe20000000f00 */
[----:B------:R-:W-:Y:S01]  /*0710*/  @P0 IMAD.MOV.U32 R3, RZ, RZ, R20 ;  /* 0x000000ffff030224 */ /* 0x000fe200078e0014 */
[----:B------:R-:W-:Y:S01]  /*0720*/  ISETP.EQ.AND P4, PT, R7, RZ, PT ;  /* 0x000000ff0700720c */ /* 0x000fe20003f82270 */
[--C-:B------:R-:W-:Y:S02]  /*0730*/  @P0 IMAD.MOV.U32 R8, RZ, RZ, R19.reuse ;  /* 0x000000ffff080224 */ /* 0x100fe400078e0013 */
[----:B------:R-:W-:Y:S01]  /*0740*/  @P1 IMAD.MOV.U32 R3, RZ, RZ, R19 ;  /* 0x000000ffff031224 */ /* 0x000fe200078e0013 */
[----:B------:R-:W-:Y:S01]  /*0750*/  @P2 MOV R3, R18 ;  /* 0x0000001200032202 */ /* 0x000fe20000000f00 */
[----:B------:R-:W-:-:S02]  /*0760*/  @P1 IMAD.MOV.U32 R8, RZ, RZ, R18 ;  /* 0x000000ffff081224 */ /* 0x000fc400078e0012 */
[--C-:B------:R-:W-:Y:S02]  /*0770*/  @P2 IMAD.MOV.U32 R8, RZ, RZ, R17.reuse ;  /* 0x000000ffff082224 */ /* 0x100fe400078e0011 */
[----:B------:R-:W-:Y:S02]  /*0780*/  @P3 IMAD.MOV.U32 R3, RZ, RZ, R17 ;  /* 0x000000ffff033224 */ /* 0x000fe400078e0011 */
[--C-:B------:R-:W-:Y:S02]  /*0790*/  @P3 IMAD.MOV.U32 R8, RZ, RZ, R16.reuse ;  /* 0x000000ffff083224 */ /* 0x100fe400078e0010 */
[----:B------:R-:W-:Y:S01]  /*07a0*/  @P4 IMAD.MOV.U32 R3, RZ, RZ, R16 ;  /* 0x000000ffff034224 */ /* 0x000fe200078e0010 */
[----:B------:R-:W-:Y:S01]  /*07b0*/  @P4 MOV R8, R15 ;  /* 0x0000000f00084202 */ /* 0x000fe20000000f00 */
[----:B------:R-:W-:Y:S01]  /*07c0*/  @P5 IMAD.MOV.U32 R3, RZ, RZ, R15 ;  /* 0x000000ffff035224 */ /* 0x000fe200078e000f */
[----:B------:R-:W-:Y:S06]  /*07d0*/  @!P6 BRA `(.L_x_10) ;  /* 0x00000000002ce947 */ /* 0x000fec0003800000 */
[----:B------:R-:W-:Y:S01]  /*07e0*/  @P0 IMAD.MOV.U32 R6, RZ, RZ, R0 ;  /* 0x000000ffff060224 */ /* 0x000fe200078e0000 */
[----:B------:R-:W-:Y:S01]  /*07f0*/  ISETP.EQ.AND P0, PT, R7, 0x8, PT ;  /* 0x000000080700780c */ /* 0x000fe20003f02270 */
[----:B------:R-:W-:Y:S01]  /*0800*/  @P1 IMAD.MOV.U32 R6, RZ, RZ, R20 ;  /* 0x000000ffff061224 */ /* 0x000fe200078e0014 */
[----:B------:R-:W-:Y:S01]  /*0810*/  LOP3.LUT R2, R2, 0x1f, RZ, 0xc0, !PT ;  /* 0x0000001f02027812 */ /* 0x000fe200078ec0ff */
[----:B------:R-:W-:Y:S01]  /*0820*/  @P2 IMAD.MOV.U32 R6, RZ, RZ, R19 ;  /* 0x000000ffff062224 */ /* 0x000fe200078e0013 */
[----:B------:R-:W-:Y:S01]  /*0830*/  @P3 MOV R6, R18 ;  /* 0x0000001200063202 */ /* 0x000fe20000000f00 */
[----:B------:R-:W-:Y:S01]  /*0840*/  @P4 IMAD.MOV.U32 R6, RZ, RZ, R17 ;  /* 0x000000ffff064224 */ /* 0x000fe200078e0011 */
[----:B------:R-:W-:Y:S01]  /*0850*/  SHF.L.W.U32.HI R8, R3, R2, R8 ;  /* 0x0000000203087219 */ /* 0x000fe20000010e08 */
[----:B------:R-:W-:-:S06]  /*0860*/  @P5 IMAD.MOV.U32 R6, RZ, RZ, R16 ;  /* 0x000000ffff065224 */ /* 0x000fcc00078e0010 */
[----:B------:R-:W-:-:S05]  /*0870*/  @P0 IMAD.MOV.U32 R6, RZ, RZ, R15 ;  /* 0x000000ffff060224 */ /* 0x000fca00078e000f */
[----:B------:R-:W-:-:S07]  /*0880*/  SHF.L.W.U32.HI R3, R6, R2, R3 ;  /* 0x0000000206037219 */ /* 0x000fce0000010e03 */
.L_x_10:
[----:B------:R-:W-:Y:S05]  /*0890*/  BSYNC.RECONVERGENT B2 ;  /* 0x0000000000027941 */ /* 0x000fea0003800200 */
.L_x_9:
[C---:B------:R-:W-:Y:S01]  /*08a0*/  SHF.L.W.U32.HI R9, R3.reuse, 0x2, R8 ;  /* 0x0000000203097819 */ /* 0x040fe20000010e08 */
[----:B------:R-:W-:Y:S01]  /*08b0*/  IMAD.SHL.U32 R3, R3, 0x4, RZ ;  /* 0x0000000403037824 */ /* 0x000fe200078e00ff */
[----:B------:R-:W-:Y:S01]  /*08c0*/  UMOV UR12, 0x54442d19 ;  /* 0x54442d19000c7882 */ /* 0x000fe20000000000 */
[----:B------:R-:W-:Y:S01]  /*08d0*/  UMOV UR13, 0x3bf921fb ;  /* 0x3bf921fb000d7882 */ /* 0x000fe20000000000 */
[----:B------:R-:W-:Y:S02]  /*08e0*/  SHF.R.S32.HI R6, RZ, 0x1f, R9 ;  /* 0x0000001fff067819 */ /* 0x000fe40000011409 */
[----:B------:R-:W-:Y:S02]  /*08f0*/  ISETP.GE.AND P0, PT, R12, RZ, PT ;  /* 0x000000ff0c00720c */ /* 0x000fe40003f06270 */
[C---:B------:R-:W-:Y:S02]  /*0900*/  LOP3.LUT R2, R6.reuse, R3, RZ, 0x3c, !PT ;  /* 0x0000000306027212 */ /* 0x040fe400078e3cff */
[----:B------:R-:W-:-:S02]  /*0910*/  LOP3.LUT R3, R6, R9, RZ, 0x3c, !PT ;  /* 0x0000000906037212 */ /* 0x000fc400078e3cff */
[----:B------:R-:W-:Y:S02]  /*0920*/  SHF.R.U32.HI R8, RZ, 0x1e, R8 ;  /* 0x0000001eff087819 */ /* 0x000fe40000011608 */
[C---:B------:R-:W-:Y:S02]  /*0930*/  LOP3.LUT R12, R9.reuse, R12, RZ, 0x3c, !PT ;  /* 0x0000000c090c7212 */ /* 0x040fe400078e3cff */
[----:B------:R-:W0:Y:S01]  /*0940*/  I2F.F64.S64 R2, R2 ;  /* 0x0000000200027312 */ /* 0x000e220000301c00 */
[----:B------:R-:W-:Y:S02]  /*0950*/  LEA.HI R9, R9, R8, RZ, 0x1 ;  /* 0x0000000809097211 */ /* 0x000fe400078f08ff */
[----:B------:R-:W-:Y:S02]  /*0960*/  ISETP.GE.AND P1, PT, R12, RZ, PT ;  /* 0x000000ff0c00720c */ /* 0x000fe40003f26270 */
[----:B------:R-:W-:-:S05]  /*0970*/  IADD3 R8, PT, PT, -R9, RZ, RZ ;  /* 0x000000ff09087210 */ /* 0x000fca0007ffe1ff */
[----:B------:R-:W-:Y:S01]  /*0980*/  @!P0 IMAD.MOV.U32 R9, RZ, RZ, R8 ;  /* 0x000000ffff098224 */ /* 0x000fe200078e0008 */
[----:B0-----:R-:W-:-:S10]  /*0990*/  DMUL R6, R2, UR12 ;  /* 0x0000000c02067c28 */ /* 0x001fd40008000000 */
[----:B------:R-:W0:Y:S02]  /*09a0*/  F2F.F32.F64 R6, R6 ;  /* 0x0000000600067310 */ /* 0x000e240000301000 */
[----:B0-----:R-:W-:-:S07]  /*09b0*/  FSEL R15, -R6, R6, !P1 ;  /* 0x00000006060f7208 */ /* 0x001fce0004800100 */
.L_x_7:
[----:B------:R-:W-:Y:S05]  /*09c0*/  BSYNC.RECONVERGENT B1 ;  /* 0x0000000000017941 */ /* 0x000fea0003800200 */
.L_x_6:
[----:B------:R-:W-:Y:S01]  /*09d0*/  FMUL R22, R5, 2.2000000476837158203 ;  /* 0x400ccccd05167820 */ /* 0x000fe20000400000 */
[----:B------:R-:W-:Y:S02]  /*09e0*/  IMAD.MOV.U32 R23, RZ, RZ, 0x37cbac00 ;  /* 0x37cbac00ff177424 */ /* 0x000fe400078e00ff */
[----:B------:R-:W-:Y:S01]  /*09f0*/  FMUL R2, R15, R15 ;  /* 0x0000000f0f027220 */ /* 0x000fe20000400000 */
[C---:B------:R-:W-:Y:S01]  /*0a00*/  LOP3.LUT R6, R9.reuse, 0x1, RZ, 0xc0, !PT ;  /* 0x0000000109067812 */ /* 0x040fe200078ec0ff */
[----:B------:R-:W-:Y:S01]  /*0a10*/  FMUL R8, R22, 0.63661974668502807617 ;  /* 0x3f22f98316087820 */ /* 0x000fe20000400000 */
[----:B------:R-:W-:Y:S02]  /*0a20*/  IMAD.MOV.U32 R12, RZ, RZ, 0x3d2aaabb ;  /* 0x3d2aaabbff0c7424 */ /* 0x000fe400078e00ff */
[----:B------:R-:W-:Y:S01]  /*0a30*/  FFMA R3, R2, R23, -0.0013887860113754868507 ;  /* 0xbab607ed02037423 */ /* 0x000fe20000000017 */
[----:B------:R-:W-:Y:S01]  /*0a40*/  ISETP.NE.U32.AND P0, PT, R6, 0x1, PT ;  /* 0x000000010600780c */ /* 0x000fe20003f05070 */
[----:B------:R-:W-:Y:S01]  /*0a50*/  IMAD.MOV.U32 R14, RZ, RZ, 0x3effffff ;  /* 0x3effffffff0e7424 */ /* 0x000fe200078e00ff */
[----:B------:R-:W-:Y:S01]  /*0a60*/  LOP3.LUT P1, RZ, R9, 0x2, RZ, 0xc0, !PT ;  /* 0x0000000209ff7812 */ /* 0x000fe2000782c0ff */
[----:B------:R-:W0:Y:S01]  /*0a70*/  F2I.NTZ R8, R8 ;  /* 0x0000000800087305 */ /* 0x000e220000203100 */
[----:B------:R-:W-:Y:S01]  /*0a80*/  FSEL R3, R3, -0.00019574658654164522886, !P0 ;  /* 0xb94d415303037808 */ /* 0x000fe20004000000 */
[----:B------:R-:W-:Y:S01]  /*0a90*/  BSSY.RECONVERGENT B1, `(.L_x_11) ;  /* 0x000006a000017945 */ /* 0x000fe20003800200 */
[----:B------:R-:W-:-:S02]  /*0aa0*/  FSEL R7, R12, 0.0083327032625675201416, !P0 ;  /* 0x3c0885e40c077808 */ /* 0x000fc40004000000 */
[----:B------:R-:W-:-:S03]  /*0ab0*/  FSEL R15, R15, 1, P0 ;  /* 0x3f8000000f0f7808 */ /* 0x000fc60000000000 */
[----:B------:R-:W-:Y:S01]  /*0ac0*/  FFMA R3, R2, R3, R7 ;  /* 0x0000000302037223 */ /* 0x000fe20000000007 */
[----:B------:R-:W-:Y:S02]  /*0ad0*/  FSEL R7, -R14, -0.16666662693023681641, !P0 ;  /* 0xbe2aaaa80e077808 */ /* 0x000fe40004000100 */
[----:B------:R-:W-:-:S03]  /*0ae0*/  FSETP.GE.AND P0, PT, |R22|, 105615, PT ;  /* 0x47ce47801600780b */ /* 0x000fc60003f06200 */
[C---:B------:R-:W-:Y:S01]  /*0af0*/  FFMA R3, R2.reuse, R3, R7 ;  /* 0x0000000302037223 */ /* 0x040fe20000000007 */
[----:B0-----:R-:W-:Y:S01]  /*0b00*/  I2FP.F32.S32 R9, R8 ;  /* 0x0000000800097245 */ /* 0x001fe20000201400 */
[----:B------:R-:W-:-:S04]  /*0b10*/  FFMA R2, R2, R15, RZ ;  /* 0x0000000f02027223 */ /* 0x000fc800000000ff */
[----:B------:R-:W-:Y:S01]  /*0b20*/  FFMA R6, R9, -1.5707962512969970703, R22 ;  /* 0xbfc90fda09067823 */ /* 0x000fe20000000016 */
[----:B------:R-:W-:-:S03]  /*0b30*/  FFMA R15, R2, R3, R15 ;  /* 0x00000003020f7223 */ /* 0x000fc6000000000f */
[----:B------:R-:W-:Y:S01]  /*0b40*/  FFMA R6, R9, -7.5497894158615963534e-08, R6 ;  /* 0xb3a2216809067823 */ /* 0x000fe20000000006 */
[----:B------:R-:W-:-:S03]  /*0b50*/  @P1 FADD R15, RZ, -R15 ;  /* 0x8000000fff0f1221 */ /* 0x000fc60000000000 */
[----:B------:R-:W-:Y:S01]  /*0b60*/  FFMA R24, R9, -5.3903029534742383927e-15, R6 ;  /* 0xa7c234c509187823 */ /* 0x000fe20000000006 */
[----:B------:R-:W-:Y:S06]  /*0b70*/  @!P0 BRA `(.L_x_12) ;  /* 0x00000004006c8947 */ /* 0x000fec0003800000 */
[----:B------:R-:W-:-:S13]  /*0b80*/  FSETP.NEU.AND P0, PT, |R22|, +INF , PT ;  /* 0x7f8000001600780b */ /* 0x000fda0003f0d200 */
[----:B------:R-:W-:Y:S01]  /*0b90*/  @!P0 FMUL R24, RZ, R22 ;  /* 0x00000016ff188220 */ /* 0x000fe20000400000 */
[----:B------:R-:W-:Y:S01]  /*0ba0*/  @!P0 MOV R8, RZ ;  /* 0x000000ff00088202 */ /* 0x000fe20000000f00 */
[----:B------:R-:W-:Y:S06]  /*0bb0*/  @!P0 BRA `(.L_x_12) ;  /* 0x00000004005c8947 */ /* 0x000fec0003800000 */
[----:B------:R-:W0:Y:S01]  /*0bc0*/  LDC.64 R2, c[0x4][0x158] ;  /* 0x01005600ff027b82 */ /* 0x000e220000000a00 */
[----:B------:R-:W-:Y:S01]  /*0bd0*/  IMAD.SHL.U32 R6, R22, 0x100, RZ ;  /* 0x0000010016067824 */ /* 0x000fe200078e00ff */
[----:B------:R-:W-:Y:S01]  /*0be0*/  UMOV UR4, URZ ;  /* 0x000000ff00047c82 */ /* 0x000fe20008000000 */
[----:B------:R-:W-:Y:S02]  /*0bf0*/  IMAD.MOV.U32 R25, RZ, RZ, RZ ;  /* 0x000000ffff197224 */ /* 0x000fe400078e00ff */
[----:B------:R-:W-:Y:S01]  /*0c00*/  IMAD.MOV.U32 R27, RZ, RZ, RZ ;  /* 0x000000ffff1b7224 */ /* 0x000fe200078e00ff */
[----:B------:R-:W-:-:S07]  /*0c10*/  LOP3.LUT R29, R6, 0x80000000, RZ, 0xfc, !PT ;  /* 0x80000000061d7812 */ /* 0x000fce00078efcff */
.L_x_13:
[----:B0-----:R-:W-:-:S06]  /*0c20*/  IMAD.WIDE.U32 R6, R27, 0x4, R2 ;  /* 0x000000041b067825 */ /* 0x001fcc00078e0002 */
[----:B------:R-:W2:Y:S01]  /*0c30*/  LDG.E.CONSTANT R6, desc[UR16][R6.64] ;  /* 0x0000001006067981 */ /* 0x000ea2000c1e9900 */
[C---:B------:R-:W-:Y:S01]  /*0c40*/  IMAD.SHL.U32 R24, R27.reuse, 0x4, RZ ;  /* 0x000000041b187824 */ /* 0x040fe200078e00ff */
[----:B------:R-:W-:-:S04]  /*0c50*/  IADD3 R27, PT, PT, R27, 0x1, RZ ;  /* 0x000000011b1b7810 */ /* 0x000fc80007ffe0ff */
        /* <DEDUP_REMOVED lines=36> */
[--C-:B------:R-:W-:Y:S01]  /*0ea0*/  @P0 IMAD.MOV.U32 R8, RZ, RZ, R19.reuse ;  /* 0x000000ffff080224 */ /* 0x100fe200078e0013 */
[----:B------:R-:W-:Y:S01]  /*0eb0*/  @P1 MOV R8, R18 ;  /* 0x0000001200081202 */ /* 0x000fe20000000f00 */
[----:B------:R-:W-:Y:S02]  /*0ec0*/  @P1 IMAD.MOV.U32 R3, RZ, RZ, R19 ;  /* 0x000000ffff031224 */ /* 0x000fe400078e0013 */
[----:B------:R-:W-:-:S02]  /*0ed0*/  @P2 IMAD.MOV.U32 R3, RZ, RZ, R18 ;  /* 0x000000ffff032224 */ /* 0x000fc400078e0012 */
[--C-:B------:R-:W-:Y:S02]  /*0ee0*/  @P2 IMAD.MOV.U32 R8, RZ, RZ, R17.reuse ;  /* 0x000000ffff082224 */ /* 0x100fe400078e0011 */
[----:B------:R-:W-:Y:S02]  /*0ef0*/  @P3 IMAD.MOV.U32 R3, RZ, RZ, R17 ;  /* 0x000000ffff033224 */ /* 0x000fe400078e0011 */
[----:B------:R-:W-:Y:S02]  /*0f00*/  @P3 IMAD.MOV.U32 R8, RZ, RZ, R16 ;  /* 0x000000ffff083224 */ /* 0x000fe400078e0010 */
[----:B------:R-:W-:Y:S01]  /*0f10*/  @P4 MOV R3, R16 ;  /* 0x0000001000034202 */ /* 0x000fe20000000f00 */
[--C-:B------:R-:W-:Y:S02]  /*0f20*/  @P4 IMAD.MOV.U32 R8, RZ, RZ, R25.reuse ;  /* 0x000000ffff084224 */ /* 0x100fe400078e0019 */
[----:B------:R-:W-:Y:S01]  /*0f30*/  @P5 IMAD.MOV.U32 R3, RZ, RZ, R25 ;  /* 0x000000ffff035224 */ /* 0x000fe200078e0019 */
[----:B------:R-:W-:Y:S06]  /*0f40*/  @!P6 BRA `(.L_x_15) ;  /* 0x00000000002ce947 */ /* 0x000fec0003800000 */
[----:B------:R-:W-:Y:S01]  /*0f50*/  @P0 IMAD.MOV.U32 R6, RZ, RZ, R0 ;  /* 0x000000ffff060224 */ /* 0x000fe200078e0000 */
[----:B------:R-:W-:Y:S01]  /*0f60*/  ISETP.EQ.AND P0, PT, R7, 0x8, PT ;  /* 0x000000080700780c */ /* 0x000fe20003f02270 */
[----:B------:R-:W-:Y:S01]  /*0f70*/  @P1 IMAD.MOV.U32 R6, RZ, RZ, R20 ;  /* 0x000000ffff061224 */ /* 0x000fe200078e0014 */
[----:B------:R-:W-:Y:S01]  /*0f80*/  @P2 MOV R6, R19 ;  /* 0x0000001300062202 */ /* 0x000fe20000000f00 */
[----:B------:R-:W-:Y:S01]  /*0f90*/  @P3 IMAD.MOV.U32 R6, RZ, RZ, R18 ;  /* 0x000000ffff063224 */ /* 0x000fe200078e0012 */
[----:B------:R-:W-:Y:S01]  /*0fa0*/  LOP3.LUT R2, R2, 0x1f, RZ, 0xc0, !PT ;  /* 0x0000001f02027812 */ /* 0x000fe200078ec0ff */
[----:B------:R-:W-:Y:S02]  /*0fb0*/  @P4 IMAD.MOV.U32 R6, RZ, RZ, R17 ;  /* 0x000000ffff064224 */ /* 0x000fe400078e0011 */
[----:B------:R-:W-:Y:S01]  /*0fc0*/  @P5 IMAD.MOV.U32 R6, RZ, RZ, R16 ;  /* 0x000000ffff065224 */ /* 0x000fe200078e0010 */
[----:B------:R-:W-:-:S05]  /*0fd0*/  SHF.L.W.U32.HI R8, R3, R2, R8 ;  /* 0x0000000203087219 */ /* 0x000fca0000010e08 */
[----:B------:R-:W-:-:S05]  /*0fe0*/  @P0 IMAD.MOV.U32 R6, RZ, RZ, R25 ;  /* 0x000000ffff060224 */ /* 0x000fca00078e0019 */
[----:B------:R-:W-:-:S07]  /*0ff0*/  SHF.L.W.U32.HI R3, R6, R2, R3 ;  /* 0x0000000206037219 */ /* 0x000fce0000010e03 */
.L_x_15:
[----:B------:R-:W-:Y:S05]  /*1000*/  BSYNC.RECONVERGENT B2 ;  /* 0x0000000000027941 */ /* 0x000fea0003800200 */
.L_x_14:
[C---:B------:R-:W-:Y:S01]  /*1010*/  SHF.L.W.U32.HI R9, R3.reuse, 0x2, R8 ;  /* 0x0000000203097819 */ /* 0x040fe20000010e08 */
[----:B------:R-:W-:Y:S01]  /*1020*/  UMOV UR12, 0x54442d19 ;  /* 0x54442d19000c7882 */ /* 0x000fe20000000000 */
[----:B------:R-:W-:Y:S01]  /*1030*/  SHF.L.U32 R3, R3, 0x2, RZ ;  /* 0x0000000203037819 */ /* 0x000fe200000006ff */
        /* <DEDUP_REMOVED lines=9> */
[----:B------:R-:W-:-:S03]  /*10d0*/  ISETP.GE.AND P1, PT, R22, RZ, PT ;  /* 0x000000ff1600720c */ /* 0x000fc60003f26270 */
[----:B------:R-:W-:-:S04]  /*10e0*/  IMAD.MOV R9, RZ, RZ, -R8 ;  /* 0x000000ffff097224 */ /* 0x000fc800078e0a08 */
[----:B------:R-:W-:Y:S01]  /*10f0*/  @!P0 IMAD.MOV.U32 R8, RZ, RZ, R9 ;  /* 0x000000ffff088224 */ /* 0x000fe200078e0009 */
[----:B0-----:R-:W-:-:S10]  /*1100*/  DMUL R6, R2, UR12 ;  /* 0x0000000c02067c28 */ /* 0x001fd40008000000 */
[----:B------:R-:W0:Y:S02]  /*1110*/  F2F.F32.F64 R6, R6 ;  /* 0x0000000600067310 */ /* 0x000e240000301000 */
[----:B0-----:R-:W-:-:S07]  /*1120*/  FSEL R24, -R6, R6, !P1 ;  /* 0x0000000606187208 */ /* 0x001fce0004800100 */
.L_x_12:
[----:B------:R-:W-:Y:S05]  /*1130*/  BSYNC.RECONVERGENT B1 ;  /* 0x0000000000017941 */ /* 0x000fea0003800200 */
.L_x_11:
[----:B------:R-:W-:Y:S01]  /*1140*/  LOP3.LUT R2, R8, 0x1, RZ, 0xc0, !PT ;  /* 0x0000000108027812 */ /* 0x000fe200078ec0ff */
[----:B------:R-:W-:Y:S01]  /*1150*/  FADD R7, -R10, R5 ;  /* 0x000000050a077221 */ /* 0x000fe20000000100 */
[----:B------:R-:W-:Y:S01]  /*1160*/  FMUL R9, R24, R24 ;  /* 0x0000001818097220 */ /* 0x000fe20000400000 */
[----:B------:R-:W-:Y:S01]  /*1170*/  UMOV UR12, 0x9abcaf48 ;  /* 0x9abcaf48000c7882 */ /* 0x000fe20000000000 */
[----:B------:R-:W-:Y:S01]  /*1180*/  ISETP.NE.U32.AND P0, PT, R2, 0x1, PT ;  /* 0x000000010200780c */ /* 0x000fe20003f05070 */
[----:B------:R-:W-:Y:S01]  /*1190*/  UMOV UR13, 0x3e7ad7f2 ;  /* 0x3e7ad7f2000d7882 */ /* 0x000fe20000000000 */
[----:B------:R-:W0:Y:S01]  /*11a0*/  F2F.F64.F32 R2, R7 ;  /* 0x0000000700027310 */ /* 0x000e220000201800 */
[----:B------:R-:W-:Y:S01]  /*11b0*/  FFMA R23, R9, R23, -0.0013887860113754868507 ;  /* 0xbab607ed09177423 */ /* 0x000fe20000000017 */
[----:B------:R-:W-:Y:S01]  /*11c0*/  FSEL R12, R12, 0.0083327032625675201416, !P0 ;  /* 0x3c0885e40c0c7808 */ /* 0x000fe20004000000 */
[----:B------:R-:W-:Y:S01]  /*11d0*/  BSSY.RECONVERGENT B1, `(.L_x_16) ;  /* 0x000009f000017945 */ /* 0x000fe20003800200 */
[----:B------:R-:W-:-:S02]  /*11e0*/  LOP3.LUT P1, RZ, R8, 0x2, RZ, 0xc0, !PT ;  /* 0x0000000208ff7812 */ /* 0x000fc4000782c0ff */
[----:B------:R-:W-:Y:S02]  /*11f0*/  FSEL R6, R23, -0.00019574658654164522886, !P0 ;  /* 0xb94d415317067808 */ /* 0x000fe40004000000 */
[----:B------:R-:W-:-:S03]  /*1200*/  FSEL R23, -R14, -0.16666662693023681641, !P0 ;  /* 0xbe2aaaa80e177808 */ /* 0x000fc60004000100 */
[C---:B------:R-:W-:Y:S01]  /*1210*/  FFMA R12, R9.reuse, R6, R12 ;  /* 0x00000006090c7223 */ /* 0x040fe2000000000c */
[----:B------:R-:W-:Y:S01]  /*1220*/  FSEL R6, R24, 1, P0 ;  /* 0x3f80000018067808 */ /* 0x000fe20000000000 */
[----:B0-----:R-:W-:Y:S02]  /*1230*/  DSETP.GT.AND P0, PT, R2, UR12, PT ;  /* 0x0000000c02007e2a */ /* 0x001fe4000bf04000 */
[C---:B------:R-:W-:Y:S02]  /*1240*/  FFMA R12, R9.reuse, R12, R23 ;  /* 0x0000000c090c7223 */ /* 0x040fe40000000017 */
[----:B------:R-:W-:-:S04]  /*1250*/  FFMA R9, R9, R6, RZ ;  /* 0x0000000609097223 */ /* 0x000fc800000000ff */
[----:B------:R-:W-:-:S04]  /*1260*/  FFMA R6, R9, R12, R6 ;  /* 0x0000000c09067223 */ /* 0x000fc80000000006 */
[----:B------:R-:W-:Y:S02]  /*1270*/  @P1 FADD R6, RZ, -R6 ;  /* 0x80000006ff061221 */ /* 0x000fe40000000000 */
[----:B------:R-:W-:Y:S05]  /*1280*/  @!P0 BRA `(.L_x_17) ;  /* 0x0000000800448947 */ /* 0x000fea0003800000 */
[----:B------:R-:W-:Y:S02]  /*1290*/  IMAD.MOV.U32 R12, RZ, RZ, R7 ;  /* 0x000000ffff0c7224 */ /* 0x000fe400078e0007 */
[----:B------:R-:W-:Y:S01]  /*12a0*/  FADD R15, -R10, R15 ;  /* 0x0000000f0a0f7221 */ /* 0x000fe20000000100 */
[----:B------:R-:W-:Y:S01]  /*12b0*/  FADD R14, -R5, R6 ;  /* 0x00000006050e7221 */ /* 0x000fe20000000100 */
[----:B------:R-:W-:-:S07]  /*12c0*/  IMAD.MOV.U32 R23, RZ, RZ, R10 ;  /* 0x000000ffff177224 */ /* 0x000fce00078e000a */
.L_x_24:
[----:B------:R-:W-:Y:S01]  /*12d0*/  FMUL R2, R14, R15 ;  /* 0x0000000f0e027220 */ /* 0x000fe20000400000 */
[----:B------:R-:W-:-:S04]  /*12e0*/  MOV R7, RZ ;  /* 0x000000ff00077202 */ /* 0x000fc80000000f00 */
[----:B------:R-:W-:-:S13]  /*12f0*/  FSETP.GT.AND P0, PT, R2, RZ, PT ;  /* 0x000000ff0200720b */ /* 0x000fda0003f04000 */
[----:B------:R-:W-:Y:S05]  /*1300*/  @P0 BRA `(.L_x_18) ;  /* 0x00000008002c0947 */ /* 0x000fea0003800000 */
[----:B------:R-:W-:Y:S01]  /*1310*/  FMUL R12, R12, 0.5 ;  /* 0x3f0000000c0c7820 */ /* 0x000fe20000400000 */
[----:B------:R-:W-:Y:S03]  /*1320*/  BSSY.RECONVERGENT B2, `(.L_x_19) ;  /* 0x0000066000027945 */ /* 0x000fe60003800200 */
[----:B------:R-:W-:-:S04]  /*1330*/  FADD R10, R12, R23 ;  /* 0x000000170c0a7221 */ /* 0x000fc80000000000 */
[----:B------:R-:W-:-:S04]  /*1340*/  FMUL R22, R10, 2.2000000476837158203 ;  /* 0x400ccccd0a167820 */ /* 0x000fc80000400000 */
        /* <DEDUP_REMOVED lines=13> */
[----:B------:R-:W-:Y:S01]  /*1420*/  IMAD.SHL.U32 R6, R22, 0x100, RZ ;  /* 0x0000010016067824 */ /* 0x000fe200078e00ff */
[----:B------:R-:W-:Y:S01]  /*1430*/  UMOV UR4, URZ ;  /* 0x000000ff00047c82 */ /* 0x000fe20008000000 */
[----:B------:R-:W-:Y:S02]  /*1440*/  IMAD.MOV.U32 R25, RZ, RZ, RZ ;  /* 0x000000ffff197224 */ /* 0x000fe400078e00ff */
[----:B------:R-:W-:Y:S01]  /*1450*/  IMAD.MOV.U32 R27, RZ, RZ, RZ ;  /* 0x000000ffff1b7224 */ /* 0x000fe200078e00ff */
[----:B------:R-:W-:-:S07]  /*1460*/  LOP3.LUT R29, R6, 0x80000000, RZ, 0xfc, !PT ;  /* 0x80000000061d7812 */ /* 0x000fce00078efcff */
.L_x_21:
[----:B0-----:R-:W-:-:S06]  /*1470*/  IMAD.WIDE.U32 R6, R27, 0x4, R2 ;  /* 0x000000041b067825 */ /* 0x001fcc00078e0002 */
[----:B------:R-:W2:Y:S01]  /*1480*/  LDG.E.CONSTANT R6, desc[UR16][R6.64] ;  /* 0x0000001006067981 */ /* 0x000ea2000c1e9900 */
[C---:B------:R-:W-:Y:S01]  /*1490*/  SHF.L.U32 R24, R27.reuse, 0x2, RZ ;  /* 0x000000021b187819 */ /* 0x040fe200000006ff */
        /* <DEDUP_REMOVED lines=31> */
[----:B------:R-:W-:Y:S02]  /*1690*/  @P3 MOV R8, R0 ;  /* 0x0000000000083202 */ /* 0x000fe40000000f00 */
[----:B------:R-:W-:Y:S01]  /*16a0*/  @P4 IMAD.MOV.U32 R3, RZ, RZ, R0 ;  /* 0x000000ffff034224 */ /* 0x000fe200078e0000 */
[C---:B------:R-:W-:Y:S01]  /*16b0*/  ISETP.EQ.AND P3, PT, R7.reuse, -0x4, PT ;  /* 0xfffffffc0700780c */ /* 0x040fe20003f62270 */
[--C-:B------:R-:W-:Y:S01]  /*16c0*/  @P4 IMAD.MOV.U32 R8, RZ, RZ, R20.reuse ;  /* 0x000000ffff084224 */ /* 0x100fe200078e0014 */
[----:B------:R-:W-:Y:S01]  /*16d0*/  ISETP.EQ.AND P4, PT, R7, RZ, PT ;  /* 0x000000ff0700720c */ /* 0x000fe20003f82270 */
[----:B------:R-:W-:Y:S01]  /*16e0*/  @P0 IMAD.MOV.U32 R3, RZ, RZ, R20 ;  /* 0x000000ffff030224 */ /* 0x000fe200078e0014 */
[----:B------:R-:W-:Y:S01]  /*16f0*/  @P1 MOV R3, R19 ;  /* 0x0000001300031202 */ /* 0x000fe20000000f00 */
[----:B------:R-:W-:Y:S02]  /*1700*/  @P0 IMAD.MOV.U32 R8, RZ, RZ, R19 ;  /* 0x000000ffff080224 */ /* 0x000fe400078e0013 */
[----:B------:R-:W-:-:S02]  /*1710*/  @P1 IMAD.MOV.U32 R8, RZ, RZ, R18 ;  /* 0x000000ffff081224 */ /* 0x000fc400078e0012 */
[----:B------:R-:W-:Y:S02]  /*1720*/  @P2 IMAD.MOV.U32 R3, RZ, RZ, R18 ;  /* 0x000000ffff032224 */ /* 0x000fe400078e0012 */
[--C-:B------:R-:W-:Y:S02]  /*1730*/  @P2 IMAD.MOV.U32 R8, RZ, RZ, R17.reuse ;  /* 0x000000ffff082224 */ /* 0x100fe400078e0011 */
[----:B------:R-:W-:Y:S01]  /*1740*/  @P3 IMAD.MOV.U32 R3, RZ, RZ, R17 ;  /* 0x000000ffff033224 */ /* 0x000fe200078e0011 */
[----:B------:R-:W-:Y:S01]  /*1750*/  @P3 MOV R8, R16 ;  /* 0x0000001000083202 */ /* 0x000fe20000000f00 */
[----:B------:R-:W-:Y:S02]  /*1760*/  @P4 IMAD.MOV.U32 R3, RZ, RZ, R16 ;  /* 0x000000ffff034224 */ /* 0x000fe400078e0010 */
[--C-:B------:R-:W-:Y:S02]  /*1770*/  @P4 IMAD.MOV.U32 R8, RZ, RZ, R25.reuse ;  /* 0x000000ffff084224 */ /* 0x100fe400078e0019 */
[----:B------:R-:W-:Y:S01]  /*1780*/  @P5 IMAD.MOV.U32 R3, RZ, RZ, R25 ;  /* 0x000000ffff035224 */ /* 0x000fe200078e0019 */
[----:B------:R-:W-:Y:S06]  /*1790*/  @!P6 BRA `(.L_x_23) ;  /* 0x00000000002ce947 */ /* 0x000fec0003800000 */
[----:B------:R-:W-:Y:S01]  /*17a0*/  @P0 IMAD.MOV.U32 R6, RZ, RZ, R0 ;  /* 0x000000ffff060224 */ /* 0x000fe200078e0000 */
[----:B------:R-:W-:Y:S02]  /*17b0*/  ISETP.EQ.AND P0, PT, R7, 0x8, PT ;  /* 0x000000080700780c */ /* 0x000fe40003f02270 */
[----:B------:R-:W-:Y:S01]  /*17c0*/  @P1 MOV R6, R20 ;  /* 0x0000001400061202 */ /* 0x000fe20000000f00 */
[----:B------:R-:W-:Y:S01]  /*17d0*/  @P2 IMAD.MOV.U32 R6, RZ, RZ, R19 ;  /* 0x000000ffff062224 */ /* 0x000fe200078e0013 */
[----:B------:R-:W-:Y:S01]  /*17e0*/  LOP3.LUT R2, R2, 0x1f, RZ, 0xc0, !PT ;  /* 0x0000001f02027812 */ /* 0x000fe200078ec0ff */
[----:B------:R-:W-:Y:S02]  /*17f0*/  @P3 IMAD.MOV.U32 R6, RZ, RZ, R18 ;  /* 0x000000ffff063224 */ /* 0x000fe400078e0012 */
[----:B------:R-:W-:Y:S01]  /*1800*/  @P4 IMAD.MOV.U32 R6, RZ, RZ, R17 ;  /* 0x000000ffff064224 */ /* 0x000fe200078e0011 */
[----:B------:R-:W-:Y:S01]  /*1810*/  SHF.L.W.U32.HI R8, R3, R2, R8 ;  /* 0x0000000203087219 */ /* 0x000fe20000010e08 */
[----:B------:R-:W-:-:S04]  /*1820*/  @P5 IMAD.MOV.U32 R6, RZ, RZ, R16 ;  /* 0x000000ffff065224 */ /* 0x000fc800078e0010 */
[----:B------:R-:W-:-:S04]  /*1830*/  @P0 MOV R6, R25 ;  /* 0x0000001900060202 */ /* 0x000fc80000000f00 */
[----:B------:R-:W-:-:S07]  /*1840*/  SHF.L.W.U32.HI R3, R6, R2, R3 ;  /* 0x0000000206037219 */ /* 0x000fce0000010e03 */
.L_x_23:
[----:B------:R-:W-:Y:S05]  /*1850*/  BSYNC.RECONVERGENT B3 ;  /* 0x0000000000037941 */ /* 0x000fea0003800200 */
.L_x_22:
        /* <DEDUP_REMOVED lines=18> */
.L_x_20:
[----:B------:R-:W-:Y:S05]  /*1980*/  BSYNC.RECONVERGENT B2 ;  /* 0x0000000000027941 */ /* 0x000fea0003800200 */
.L_x_19:
[----:B------:R-:W-:Y:S02]  /*1990*/  IMAD.MOV.U32 R6, RZ, RZ, 0x37cbac00 ;  /* 0x37cbac00ff067424 */ /* 0x000fe400078e00ff */
[----:B------:R-:W-:Y:S01]  /*19a0*/  FMUL R3, R2, R2 ;  /* 0x0000000202037220 */ /* 0x000fe20000400000 */
[----:B------:R-:W-:Y:S01]  /*19b0*/  LOP3.LUT R7, R9, 0x1, RZ, 0xc0, !PT ;  /* 0x0000000109077812 */ /* 0x000fe200078ec0ff */
[----:B------:R-:W-:Y:S01]  /*19c0*/  UMOV UR12, 0x9abcaf48 ;  /* 0x9abcaf48000c7882 */ /* 0x000fe20000000000 */
[----:B------:R-:W-:Y:S01]  /*19d0*/  MOV R8, 0x3d2aaabb ;  /* 0x3d2aaabb00087802 */ /* 0x000fe20000000f00 */
[----:B------:R-:W-:Y:S01]  /*19e0*/  FFMA R6, R3, R6, -0.0013887860113754868507 ;  /* 0xbab607ed03067423 */ /* 0x000fe20000000006 */
[----:B------:R-:W-:Y:S01]  /*19f0*/  ISETP.NE.U32.AND P0, PT, R7, 0x1, PT ;  /* 0x000000010700780c */ /* 0x000fe20003f05070 */
[----:B------:R-:W-:Y:S01]  /*1a00*/  IMAD.MOV.U32 R7, RZ, RZ, 0x3effffff ;  /* 0x3effffffff077424 */ /* 0x000fe200078e00ff */
[----:B------:R-:W-:Y:S01]  /*1a10*/  LOP3.LUT P1, RZ, R9, 0x2, RZ, 0xc0, !PT ;  /* 0x0000000209ff7812 */ /* 0x000fe2000782c0ff */
[----:B------:R-:W-:Y:S01]  /*1a20*/  UMOV UR13, 0x3e7ad7f2 ;  /* 0x3e7ad7f2000d7882 */ /* 0x000fe20000000000 */
[----:B------:R-:W-:-:S02]  /*1a30*/  FSEL R6, R6, -0.00019574658654164522886, !P0 ;  /* 0xb94d415306067808 */ /* 0x000fc40004000000 */
[----:B------:R-:W-:Y:S02]  /*1a40*/  FSEL R8, R8, 0.0083327032625675201416, !P0 ;  /* 0x3c0885e408087808 */ /* 0x000fe40004000000 */
[----:B------:R-:W-:Y:S02]  /*1a50*/  FSEL R2, R2, 1, P0 ;  /* 0x3f80000002027808 */ /* 0x000fe40000000000 */
[----:B------:R-:W-:Y:S01]  /*1a60*/  FSEL R9, -R7, -0.16666662693023681641, !P0 ;  /* 0xbe2aaaa807097808 */ /* 0x000fe20004000100 */
[C---:B------:R-:W-:Y:S02]  /*1a70*/  FFMA R6, R3.reuse, R6, R8 ;  /* 0x0000000603067223 */ /* 0x040fe40000000008 */
[C---:B------:R-:W-:Y:S02]  /*1a80*/  FFMA R7, R3.reuse, R2, RZ ;  /* 0x0000000203077223 */ /* 0x040fe400000000ff */
[----:B------:R-:W-:-:S04]  /*1a90*/  FFMA R6, R3, R6, R9 ;  /* 0x0000000603067223 */ /* 0x000fc80000000009 */
[----:B------:R-:W-:-:S04]  /*1aa0*/  FFMA R7, R7, R6, R2 ;  /* 0x0000000607077223 */ /* 0x000fc80000000002 */
[----:B------:R-:W-:-:S04]  /*1ab0*/  @P1 FADD R7, RZ, -R7 ;  /* 0x80000007ff071221 */ /* 0x000fc80000000000 */
[----:B------:R-:W-:-:S04]  /*1ac0*/  FADD R8, -R10, R7 ;  /* 0x000000070a087221 */ /* 0x000fc80000000100 */
[----:B------:R-:W-:Y:S01]  /*1ad0*/  FMUL R2, R8, R15 ;  /* 0x0000000f08027220 */ /* 0x000fe20000400000 */
[----:B------:R-:W-:-:S04]  /*1ae0*/  IMAD.MOV.U32 R6, RZ, RZ, R8 ;  /* 0x000000ffff067224 */ /* 0x000fc800078e0008 */
[----:B------:R-:W-:-:S13]  /*1af0*/  FSETP.GTU.AND P0, PT, R2, RZ, PT ;  /* 0x000000ff0200720b */ /* 0x000fda0003f0c000 */
[----:B------:R-:W-:Y:S02]  /*1b00*/  @!P0 IMAD.MOV.U32 R10, RZ, RZ, R23 ;  /* 0x000000ffff0a8224 */ /* 0x000fe400078e0017 */
[----:B------:R-:W-:Y:S01]  /*1b10*/  @!P0 FADD R5, R5, -R12 ;  /* 0x8000000c05058221 */ /* 0x000fe20000000000 */
[----:B------:R-:W-:Y:S01]  /*1b20*/  @!P0 IMAD.MOV.U32 R6, RZ, RZ, R15 ;  /* 0x000000ffff068224 */ /* 0x000fe200078e000f */
[----:B------:R-:W-:Y:S01]  /*1b30*/  @!P0 MOV R14, R8 ;  /* 0x00000008000e8202 */ /* 0x000fe20000000f00 */
[----:B------:R-:W-:Y:S02]  /*1b40*/  IMAD.MOV.U32 R23, RZ, RZ, R10 ;  /* 0x000000ffff177224 */ /* 0x000fe400078e000a */
[----:B------:R-:W-:Y:S01]  /*1b50*/  FADD R2, -R10, R5 ;  /* 0x000000050a027221 */ /* 0x000fe20000000100 */
[----:B------:R-:W-:-:S05]  /*1b60*/  IMAD.MOV.U32 R15, RZ, RZ, R6 ;  /* 0x000000ffff0f7224 */ /* 0x000fca00078e0006 */
[----:B------:R-:W0:Y:S02]  /*1b70*/  F2F.F64.F32 R2, R2 ;  /* 0x0000000200027310 */ /* 0x000e240000201800 */
[----:B0-----:R-:W-:-:S14]  /*1b80*/  DSETP.GT.AND P1, PT, R2, UR12, PT ;  /* 0x0000000c02007e2a */ /* 0x001fdc000bf24000 */
[----:B------:R-:W-:Y:S05]  /*1b90*/  @P1 BRA `(.L_x_24) ;  /* 0xfffffff400cc1947 */ /* 0x000fea000383ffff */
.L_x_17:
[----:B------:R-:W-:-:S04]  /*1ba0*/  FADD R5, R5, R10 ;  /* 0x0000000a05057221 */ /* 0x000fc80000000000 */
[----:B------:R-:W-:-:S07]  /*1bb0*/  FMUL R7, R5, 0.5 ;  /* 0x3f00000005077820 */ /* 0x000fce0000400000 */
.L_x_18:
[----:B------:R-:W-:Y:S05]  /*1bc0*/  BSYNC.RECONVERGENT B1 ;  /* 0x0000000000017941 */ /* 0x000fea0003800200 */
.L_x_16:
[----:B------:R-:W-:-:S04]  /*1bd0*/  IMAD.MOV.U32 R2, RZ, RZ, 0x4 ;  /* 0x00000004ff027424 */ /* 0x000fc800078e00ff */
[----:B------:R-:W-:-:S05]  /*1be0*/  IMAD.WIDE R2, R11, R2, UR8 ;  /* 0x000000080b027e25 */ /* 0x000fca000f8e0202 */
[----:B------:R1:W-:Y:S02]  /*1bf0*/  STG.E desc[UR16][R2.64], R7 ;  /* 0x0000000702007986 */ /* 0x0003e4000c101910 */
.L_x_5:
[----:B------:R-:W-:Y:S05]  /*1c00*/  BSYNC.RECONVERGENT B0 ;  /* 0x0000000000007941 */ /* 0x000fea0003800200 */
.L_x_4:
[----:B------:R-:W-:-:S13]  /*1c10*/  ISETP.NE.AND P0, PT, R21, RZ, PT ;  /* 0x000000ff1500720c */ /* 0x000fda0003f05270 */
[----:B------:R-:W-:Y:S05]  /*1c20*/  @P0 BRA `(.L_x_25) ;  /* 0xffffffe400980947 */ /* 0x000fea000383ffff */
[----:B------:R-:W-:Y:S05]  /*1c30*/  EXIT ;  /* 0x000000000000794d */ /* 0x000fea0003800000 */
.L_x_3:
[----:B------:R-:W-:-:S06]  /*1c40*/  UISETP.GE.AND UP0, UPT, UR19, 0x1, UPT ;  /* 0x000000011300788c */ /* 0x000fcc000bf06270 */
[----:B------:R-:W-:-:S13]  /*1c50*/  PLOP3.LUT P0, PT, PT, PT, UP0, 0x80, 0x8 ;  /* 0x000000000008781c */ /* 0x000fda0003f0f008 */
[----:B------:R-:W-:Y:S05]  /*1c60*/  @!P0 EXIT ;  /* 0x000000000000894d */ /* 0x000fea0003800000 */
[----:B------:R-:W-:-:S05]  /*1c70*/  UMOV UR4, URZ ;  /* 0x000000ff00047c82 */ /* 0x000fca0008000000 */
.L_x_45:
[----:B------:R-:W-:Y:S01]  /*1c80*/  IMAD.U32 R7, RZ, RZ, UR4 ;  /* 0x00000004ff077e24 */ /* 0x000fe2000f8e00ff */
[----:B0-----:R-:W-:Y:S01]  /*1c90*/  MOV R2, UR7 ;  /* 0x0000000700027c02 */ /* 0x001fe20008000f00 */
[----:B------:R-:W-:Y:S01]  /*1ca0*/  IMAD.U32 R3, RZ, RZ, UR10 ;  /* 0x0000000aff037e24 */ /* 0x000fe2000f8e00ff */
[----:B------:R-:W0:Y:S01]  /*1cb0*/  LDCU UR5, c[0x0][0x38c] ;  /* 0x00007180ff0577ac */ /* 0x000e220008000800 */
[----:B------:R-:W-:-:S04]  /*1cc0*/  IMAD R8, R7, 0x80, R4 ;  /* 0x0000008007087824 */ /* 0x000fc800078e0204 */
[----:B------:R-:W-:-:S05]  /*1cd0*/  IMAD.WIDE R2, R8, 0x4, R2 ;  /* 0x0000000408027825 */ /* 0x000fca00078e0202 */
[----:B------:R-:W2:Y:S01]  /*1ce0*/  LDG.E R7, desc[UR16][R2.64] ;  /* 0x0000001002077981 */ /* 0x000ea2000c1e1900 */
[----:B------:R-:W-:Y:S01]  /*1cf0*/  BSSY.RECONVERGENT B0, `(.L_x_26) ;  /* 0x000006a000007945 */ /* 0x000fe20003800200 */
[----:B--2---:R-:W-:-:S04]  /*1d00*/  FMUL R0, R7, 2.2000000476837158203 ;  /* 0x400ccccd07007820 */ /* 0x004fc80000400000 */
[C---:B------:R-:W-:Y:S01]  /*1d10*/  FMUL R10, R0.reuse, 0.63661974668502807617 ;  /* 0x3f22f983000a7820 */ /* 0x040fe20000400000 */
[----:B------:R-:W-:-:S05]  /*1d20*/  FSETP.GE.AND P0, PT, |R0|, 105615, PT ;  /* 0x47ce47800000780b */ /* 0x000fca0003f06200 */
[----:B------:R-:W1:Y:S02]  /*1d30*/  F2I.NTZ R10, R10 ;  /* 0x0000000a000a7305 */ /* 0x000e640000203100 */
[----:B-1----:R-:W-:-:S05]  /*1d40*/  I2FP.F32.S32 R9, R10 ;  /* 0x0000000a00097245 */ /* 0x002fca0000201400 */
[----:B------:R-:W-:-:S04]  /*1d50*/  FFMA R6, R9, -1.5707962512969970703, R0 ;  /* 0xbfc90fda09067823 */ /* 0x000fc80000000000 */
[----:B------:R-:W-:Y:S01]  /*1d60*/  FFMA R12, R9, -7.5497894158615963534e-08, R6 ;  /* 0xb3a22168090c7823 */ /* 0x000fe20000000006 */
[----:B0-----:R-:W-:-:S03]  /*1d70*/  FADD R6, R7, UR5 ;  /* 0x0000000507067e21 */ /* 0x001fc60008000000 */
[----:B------:R-:W-:Y:S01]  /*1d80*/  FFMA R11, R9, -5.3903029534742383927e-15, R12 ;  /* 0xa7c234c5090b7823 */ /* 0x000fe2000000000c */
[----:B------:R-:W-:Y:S06]  /*1d90*/  @!P0 BRA `(.L_x_27) ;  /* 0x00000004007c8947 */ /* 0x000fec0003800000 */
[----:B------:R-:W-:-:S13]  /*1da0*/  FSETP.NEU.AND P0, PT, |R0|, +INF , PT ;  /* 0x7f8000000000780b */ /* 0x000fda0003f0d200 */
[----:B------:R-:W-:Y:S01]  /*1db0*/  @!P0 FMUL R11, RZ, R0 ;  /* 0x00000000ff0b8220 */ /* 0x000fe20000400000 */
[----:B------:R-:W-:Y:S01]  /*1dc0*/  @!P0 IMAD.MOV.U32 R10, RZ, RZ, RZ ;  /* 0x000000ffff0a8224 */ /* 0x000fe200078e00ff */
[----:B------:R-:W-:Y:S06]  /*1dd0*/  @!P0 BRA `(.L_x_27) ;  /* 0x00000004006c8947 */ /* 0x000fec0003800000 */
[----:B------:R-:W-:Y:S02]  /*1de0*/  IMAD.SHL.U32 R3, R0, 0x100, RZ ;  /* 0x0000010000037824 */ /* 0x000fe400078e00ff */
[----:B------:R-:W-:Y:S02]  /*1df0*/  HFMA2 R2, -RZ, RZ, 0, 0 ;  /* 0x00000000ff027431 */ /* 0x000fe400000001ff */
[----:B------:R-:W-:Y:S01]  /*1e00*/  IMAD.MOV.U32 R14, RZ, RZ, RZ ;  /* 0x000000ffff0e7224 */ /* 0x000fe200078e00ff */
[----:B------:R-:W0:Y:S01]  /*1e10*/  LDCU.64 UR12, c[0x4][0x158] ;  /* 0x01002b00ff0c77ac */ /* 0x000e220008000a00 */
[----:B------:R-:W-:Y:S01]  /*1e20*/  LOP3.LUT R9, R3, 0x80000000, RZ, 0xfc, !PT ;  /* 0x8000000003097812 */ /* 0x000fe200078efcff */
[----:B------:R-:W-:Y:S01]  /*1e30*/  UMOV UR6, URZ ;  /* 0x000000ff00067c82 */ /* 0x000fe20008000000 */
[----:B------:R-:W-:-:S05]  /*1e40*/  UMOV UR5, URZ ;  /* 0x000000ff00057c82 */ /* 0x000fca0008000000 */
.L_x_28:
[----:B0-----:R-:W-:Y:S02]  /*1e50*/  IMAD.U32 R12, RZ, RZ, UR12 ;  /* 0x0000000cff0c7e24 */ /* 0x001fe4000f8e00ff */
[----:B------:R-:W-:-:S05]  /*1e60*/  IMAD.U32 R13, RZ, RZ, UR13 ;  /* 0x0000000dff0d7e24 */ /* 0x000fca000f8e00ff */
[----:B------:R-:W2:Y:S01]  /*1e70*/  LDG.E.CONSTANT R10, desc[UR16][R12.64] ;  /* 0x000000100c0a7981 */ /* 0x000ea2000c1e9900 */
[----:B------:R-:W-:Y:S01]  /*1e80*/  UIADD3 UR5, UPT, UPT, UR5, 0x1, URZ ;  /* 0x0000000105057890 */ /* 0x000fe2000fffe0ff */
[C---:B------:R-:W-:Y:S01]  /*1e90*/  ISETP.EQ.AND P0, PT, R14.reuse, RZ, PT ;  /* 0x000000ff0e00720c */ /* 0x040fe20003f02270 */
[----:B------:R-:W-:Y:S01]  /*1ea0*/  UIADD3 UR12, UP1, UPT, UR12, 0x4, URZ ;  /* 0x000000040c0c7890 */ /* 0x000fe2000ff3e0ff */
[C---:B------:R-:W-:Y:S01]  /*1eb0*/  ISETP.EQ.AND P1, PT, R14.reuse, 0x4, PT ;  /* 0x000000040e00780c */ /* 0x040fe20003f22270 */
[----:B------:R-:W-:Y:S01]  /*1ec0*/  UISETP.NE.AND UP0, UPT, UR5, 0x6, UPT ;  /* 0x000000060500788c */ /* 0x000fe2000bf05270 */
[C---:B------:R-:W-:Y:S01]  /*1ed0*/  ISETP.EQ.AND P2, PT, R14.reuse, 0x8, PT ;  /* 0x000000080e00780c */ /* 0x040fe20003f42270 */
[----:B------:R-:W-:Y:S01]  /*1ee0*/  UIADD3.X UR13, UPT, UPT, URZ, UR13, URZ, UP1, !UPT ;  /* 0x0000000dff0d7290 */ /* 0x000fe20008ffe4ff */
[C---:B------:R-:W-:Y:S02]  /*1ef0*/  ISETP.EQ.AND P3, PT, R14.reuse, 0xc, PT ;  /* 0x0000000c0e00780c */ /* 0x040fe40003f62270 */
[----:B------:R-:W-:-:S02]  /*1f00*/  ISETP.EQ.AND P4, PT, R14, 0x10, PT ;  /* 0x000000100e00780c */ /* 0x000fc40003f82270 */
[C---:B------:R-:W-:Y:S02]  /*1f10*/  ISETP.EQ.AND P5, PT, R14.reuse, 0x14, PT ;  /* 0x000000140e00780c */ /* 0x040fe40003fa2270 */
[----:B------:R-:W-:Y:S01]  /*1f20*/  IADD3 R14, PT, PT, R14, 0x4, RZ ;  /* 0x000000040e0e7810 */ /* 0x000fe20007ffe0ff */
[----:B--2---:R-:W-:-:S03]  /*1f30*/  IMAD.WIDE.U32 R10, R10, R9, RZ ;  /* 0x000000090a0a7225 */ /* 0x004fc600078e00ff */
[----:B------:R-:W-:-:S04]  /*1f40*/  IADD3 R3, P6, PT, R10, R2, RZ ;  /* 0x000000020a037210 */ /* 0x000fc80007fde0ff */
[----:B------:R-:W-:Y:S01]  /*1f50*/  IADD3.X R2, PT, PT, R11, UR6, RZ, P6, !PT ;  /* 0x000000060b027c10 */ /* 0x000fe2000b7fe4ff */
[--C-:B------:R-:W-:Y:S01]  /*1f60*/  @P0 IMAD.MOV.U32 R5, RZ, RZ, R3.reuse ;  /* 0x000000ffff050224 */ /* 0x100fe200078e0003 */
[----:B------:R-:W-:Y:S01]  /*1f70*/  @P1 MOV R19, R3 ;  /* 0x0000000300131202 */ /* 0x000fe20000000f00 */
[--C-:B------:R-:W-:Y:S02]  /*1f80*/  @P2 IMAD.MOV.U32 R18, RZ, RZ, R3.reuse ;  /* 0x000000ffff122224 */ /* 0x100fe400078e0003 */
[--C-:B------:R-:W-:Y:S02]  /*1f90*/  @P3 IMAD.MOV.U32 R17, RZ, RZ, R3.reuse ;  /* 0x000000ffff113224 */ /* 0x100fe400078e0003 */
[--C-:B------:R-:W-:Y:S02]  /*1fa0*/  @P4 IMAD.MOV.U32 R16, RZ, RZ, R3.reuse ;  /* 0x000000ffff104224 */ /* 0x100fe400078e0003 */
[----:B------:R-:W-:Y:S01]  /*1fb0*/  @P5 IMAD.MOV.U32 R15, RZ, RZ, R3 ;  /* 0x000000ffff0f5224 */ /* 0x000fe200078e0003 */
[----:B------:R-:W-:Y:S06]  /*1fc0*/  BRA.U UP0, `(.L_x_28) ;  /* 0xfffffffd00a07547 */ /* 0x000fec000b83ffff */
        /* <DEDUP_REMOVED lines=12> */
[----:B------:R-:W-:-:S03]  /*2090*/  ISETP.EQ.AND P5, PT, R12, RZ, PT ;  /* 0x000000ff0c00720c */ /* 0x000fc60003fa2270 */
[--C-:B------:R-:W-:Y:S01]  /*20a0*/  @P3 IMAD.MOV.U32 R9, RZ, RZ, R5.reuse ;  /* 0x000000ffff093224 */ /* 0x100fe200078e0005 */
[C---:B------:R-:W-:Y:S01]  /*20b0*/  ISETP.EQ.AND P3, PT, R12.reuse, -0x4, PT ;  /* 0xfffffffc0c00780c */ /* 0x040fe20003f62270 */
[----:B------:R-:W-:Y:S01]  /*20c0*/  @P4 IMAD.MOV.U32 R10, RZ, RZ, R5 ;  /* 0x000000ffff0a4224 */ /* 0x000fe200078e0005 */
[----:B------:R-:W-:Y:S01]  /*20d0*/  @P4 MOV R9, R19 ;  /* 0x0000001300094202 */ /* 0x000fe20000000f00 */
[----:B------:R-:W-:Y:S01]  /*20e0*/  @P2 IMAD.MOV.U32 R10, RZ, RZ, R19 ;  /* 0x000000ffff0a2224 */ /* 0x000fe200078e0013 */
[----:B------:R-:W-:Y:S01]  /*20f0*/  ISETP.EQ.AND P4, PT, R12, 0x4, PT ;  /* 0x000000040c00780c */ /* 0x000fe20003f82270 */
[--C-:B------:R-:W-:Y:S02]  /*2100*/  @P2 IMAD.MOV.U32 R9, RZ, RZ, R18.reuse ;  /* 0x000000ffff092224 */ /* 0x100fe400078e0012 */
[----:B------:R-:W-:Y:S01]  /*2110*/  @P1 IMAD.MOV.U32 R10, RZ, RZ, R18 ;  /* 0x000000ffff0a1224 */ /* 0x000fe200078e0012 */
[----:B------:R-:W-:Y:S01]  /*2120*/  @P0 MOV R10, R17 ;  /* 0x00000011000a0202 */ /* 0x000fe20000000f00 */
[----:B------:R-:W-:-:S02]  /*2130*/  @P1 IMAD.MOV.U32 R9, RZ, RZ, R17 ;  /* 0x000000ffff091224 */ /* 0x000fc400078e0011 */
[--C-:B------:R-:W-:Y:S02]  /*2140*/  @P0 IMAD.MOV.U32 R9, RZ, RZ, R16.reuse ;  /* 0x000000ffff090224 */ /* 0x100fe400078e0010 */
[----:B------:R-:W-:Y:S02]  /*2150*/  @P3 IMAD.MOV.U32 R10, RZ, RZ, R16 ;  /* 0x000000ffff0a3224 */ /* 0x000fe400078e0010 */
[--C-:B------:R-:W-:Y:S01]  /*2160*/  @P3 IMAD.MOV.U32 R9, RZ, RZ, R15.reuse ;  /* 0x000000ffff093224 */ /* 0x100fe200078e000f */
[----:B------:R-:W-:Y:S01]  /*2170*/  @P5 MOV R9, R2 ;  /* 0x0000000200095202 */ /* 0x000fe20000000f00 */
[----:B------:R-:W-:Y:S02]  /*2180*/  @P5 IMAD.MOV.U32 R10, RZ, RZ, R15 ;  /* 0x000000ffff0a5224 */ /* 0x000fe400078e000f */
[----:B------:R-:W-:Y:S01]  /*2190*/  @P4 IMAD.MOV.U32 R10, RZ, RZ, R2 ;  /* 0x000000ffff0a4224 */ /* 0x000fe200078e0002 */
[----:B------:R-:W-:Y:S06]  /*21a0*/  @!P6 BRA `(.L_x_30) ;  /* 0x00000000002ce947 */ /* 0x000fec0003800000 */
[----:B------:R-:W-:Y:S01]  /*21b0*/  @P2 IMAD.MOV.U32 R11, RZ, RZ, R5 ;  /* 0x000000ffff0b2224 */ /* 0x000fe200078e0005 */
[----:B------:R-:W-:Y:S01]  /*21c0*/  LOP3.LUT R3, R3, 0x1f, RZ, 0xc0, !PT ;  /* 0x0000001f03037812 */ /* 0x000fe200078ec0ff */
[----:B------:R-:W-:Y:S02]  /*21d0*/  @P1 IMAD.MOV.U32 R11, RZ, RZ, R19 ;  /* 0x000000ffff0b1224 */ /* 0x000fe400078e0013 */
[----:B------:R-:W-:Y:S01]  /*21e0*/  @P0 IMAD.MOV.U32 R11, RZ, RZ, R18 ;  /* 0x000000ffff0b0224 */ /* 0x000fe200078e0012 */
[----:B------:R-:W-:Y:S02]  /*21f0*/  ISETP.EQ.AND P0, PT, R12, 0x8, PT ;  /* 0x000000080c00780c */ /* 0x000fe40003f02270 */
[----:B------:R-:W-:Y:S01]  /*2200*/  @P3 MOV R11, R17 ;  /* 0x00000011000b3202 */ /* 0x000fe20000000f00 */
[----:B------:R-:W-:Y:S01]  /*2210*/  @P5 IMAD.MOV.U32 R11, RZ, RZ, R16 ;  /* 0x000000ffff0b5224 */ /* 0x000fe200078e0010 */
[----:B------:R-:W-:Y:S01]  /*2220*/  SHF.L.W.U32.HI R9, R10, R3, R9 ;  /* 0x000000030a097219 */ /* 0x000fe20000010e09 */
[----:B------:R-:W-:-:S08]  /*2230*/  @P4 IMAD.MOV.U32 R11, RZ, RZ, R15 ;  /* 0x000000ffff0b4224 */ /* 0x000fd000078e000f */
[----:B------:R-:W-:-:S05]  /*2240*/  @P0 IMAD.MOV.U32 R11, RZ, RZ, R2 ;  /* 0x000000ffff0b0224 */ /* 0x000fca00078e0002 */
[----:B------:R-:W-:-:S07]  /*2250*/  SHF.L.W.U32.HI R10, R11, R3, R10 ;  /* 0x000000030b0a7219 */ /* 0x000fce0000010e0a */
.L_x_30:
[----:B------:R-:W-:Y:S05]  /*2260*/  BSYNC.RECONVERGENT B1 ;  /* 0x0000000000017941 */ /* 0x000fea0003800200 */
.L_x_29:
        /* <DEDUP_REMOVED lines=18> */
.L_x_27:
[----:B------:R-:W-:Y:S05]  /*2390*/  BSYNC.RECONVERGENT B0 ;  /* 0x0000000000007941 */ /* 0x000fea0003800200 */
.L_x_26:
[----:B------:R-:W-:Y:S01]  /*23a0*/  FMUL R22, R6, 2.2000000476837158203 ;  /* 0x400ccccd06167820 */ /* 0x000fe20000400000 */
[----:B------:R-:W-:Y:S02]  /*23b0*/  IMAD.MOV.U32 R21, RZ, RZ, 0x37cbac00 ;  /* 0x37cbac00ff157424 */ /* 0x000fe400078e00ff */
[----:B------:R-:W-:Y:S01]  /*23c0*/  FMUL R2, R11, R11 ;  /* 0x0000000b0b027220 */ /* 0x000fe20000400000 */
[----:B------:R-:W-:Y:S01]  /*23d0*/  LOP3.LUT R3, R10, 0x1, RZ, 0xc0, !PT ;  /* 0x000000010a037812 */ /* 0x000fe200078ec0ff */
        /* <DEDUP_REMOVED lines=33> */
.L_x_33:
        /* <DEDUP_REMOVED lines=16> */
[----:B------:R-:W-:Y:S01]  /*26f0*/  @P2 MOV R16, R0 ;  /* 0x0000000000102202 */ /* 0x000fe20000000f00 */
[--C-:B------:R-:W-:Y:S02]  /*2700*/  @P4 IMAD.MOV.U32 R18, RZ, RZ, R0.reuse ;  /* 0x000000ffff124224 */ /* 0x100fe400078e0000 */
[--C-:B------:R-:W-:Y:S02]  /*2710*/  @P3 IMAD.MOV.U32 R17, RZ, RZ, R0.reuse ;  /* 0x000000ffff113224 */ /* 0x100fe400078e0000 */
[----:B------:R-:W-:-:S06]  /*2720*/  @P1 IMAD.MOV.U32 R15, RZ, RZ, R0 ;  /* 0x000000ffff0f1224 */ /* 0x000fcc00078e0000 */
[----:B------:R-:W-:Y:S05]  /*2730*/  @P6 BRA `(.L_x_33) ;  /* 0xfffffffc00ac6947 */ /* 0x000fea000383ffff */
        /* <DEDUP_REMOVED lines=13> */
[----:B------:R-:W-:Y:S01]  /*2810*/  @P3 IMAD.MOV.U32 R0, RZ, RZ, R5 ;  /* 0x000000ffff003224 */ /* 0x000fe200078e0005 */
[C---:B------:R-:W-:Y:S01]  /*2820*/  ISETP.EQ.AND P3, PT, R11.reuse, -0x4, PT ;  /* 0xfffffffc0b00780c */ /* 0x040fe20003f62270 */
[--C-:B------:R-:W-:Y:S01]  /*2830*/  @P4 IMAD.MOV.U32 R0, RZ, RZ, R19.reuse ;  /* 0x000000ffff004224 */ /* 0x100fe200078e0013 */
[----:B------:R-:W-:Y:S01]  /*2840*/  @P4 MOV R3, R5 ;  /* 0x0000000500034202 */ /* 0x000fe20000000f00 */
[----:B------:R-:W-:Y:S01]  /*2850*/  @P2 IMAD.MOV.U32 R3, RZ, RZ, R19 ;  /* 0x000000ffff032224 */ /* 0x000fe200078e0013 */
[----:B------:R-:W-:Y:S01]  /*2860*/  ISETP.EQ.AND P4, PT, R11, 0x4, PT ;  /* 0x000000040b00780c */ /* 0x000fe20003f82270 */
[--C-:B------:R-:W-:Y:S01]  /*2870*/  @P2 IMAD.MOV.U32 R0, RZ, RZ, R18.reuse ;  /* 0x000000ffff002224 */ /* 0x100fe200078e0012 */
[----:B------:R-:W-:Y:S01]  /*2880*/  @P1 MOV R0, R17 ;  /* 0x0000001100001202 */ /* 0x000fe20000000f00 */
[----:B------:R-:W-:Y:S02]  /*2890*/  @P1 IMAD.MOV.U32 R3, RZ, RZ, R18 ;  /* 0x000000ffff031224 */ /* 0x000fe400078e0012 */
[----:B------:R-:W-:-:S02]  /*28a0*/  @P0 IMAD.MOV.U32 R3, RZ, RZ, R17 ;  /* 0x000000ffff030224 */ /* 0x000fc400078e0011 */
        /* <DEDUP_REMOVED lines=8> */
[----:B------:R-:W-:Y:S01]  /*2930*/  LOP3.LUT R2, R2, 0x1f, RZ, 0xc0, !PT ;  /* 0x0000001f02027812 */ /* 0x000fe200078ec0ff */
[----:B------:R-:W-:Y:S01]  /*2940*/  @P1 IMAD.MOV.U32 R10, RZ, RZ, R19 ;  /* 0x000000ffff0a1224 */ /* 0x000fe200078e0013 */
[----:B------:R-:W-:Y:S01]  /*2950*/  @P0 MOV R10, R18 ;  /* 0x00000012000a0202 */ /* 0x000fe20000000f00 */
[----:B------:R-:W-:Y:S01]  /*2960*/  @P3 IMAD.MOV.U32 R10, RZ, RZ, R17 ;  /* 0x000000ffff0a3224 */ /* 0x000fe200078e0011 */
[----:B------:R-:W-:Y:S01]  /*2970*/  ISETP.EQ.AND P0, PT, R11, 0x8, PT ;  /* 0x000000080b00780c */ /* 0x000fe20003f02270 */
[----:B------:R-:W-:Y:S01]  /*2980*/  @P5 IMAD.MOV.U32 R10, RZ, RZ, R16 ;  /* 0x000000ffff0a5224 */ /* 0x000fe200078e0010 */
[----:B------:R-:W-:Y:S01]  /*2990*/  SHF.L.W.U32.HI R0, R3, R2, R0 ;  /* 0x0000000203007219 */ /* 0x000fe20000010e00 */
[----:B------:R-:W-:-:S10]  /*29a0*/  @P4 IMAD.MOV.U32 R10, RZ, RZ, R15 ;  /* 0x000000ffff0a4224 */ /* 0x000fd400078e000f */
[----:B------:R-:W-:-:S05]  /*29b0*/  @P0 IMAD.MOV.U32 R10, RZ, RZ, R23 ;  /* 0x000000ffff0a0224 */ /* 0x000fca00078e0017 */
[----:B------:R-:W-:-:S07]  /*29c0*/  SHF.L.W.U32.HI R3, R10, R2, R3 ;  /* 0x000000020a037219 */ /* 0x000fce0000010e03 */
.L_x_35:
[----:B------:R-:W-:Y:S05]  /*29d0*/  BSYNC.RECONVERGENT B1 ;  /* 0x0000000000017941 */ /* 0x000fea0003800200 */
.L_x_34:
        /* <DEDUP_REMOVED lines=18> */
.L_x_32:
[----:B------:R-:W-:Y:S05]  /*2b00*/  BSYNC.RECONVERGENT B0 ;  /* 0x0000000000007941 */ /* 0x000fea0003800200 */
.L_x_31:
        /* <DEDUP_REMOVED lines=10> */
[----:B------:R-:W-:-:S02]  /*2bb0*/  FSEL R9, -R14, -0.16666662693023681641, !P0 ;  /* 0xbe2aaaa80e097808 */ /* 0x000fc40004000100 */
[----:B------:R-:W-:Y:S02]  /*2bc0*/  FSEL R22, R21, -0.00019574658654164522886, !P0 ;  /* 0xb94d415315167808 */ /* 0x000fe40004000000 */
[----:B------:R-:W-:Y:S02]  /*2bd0*/  FSEL R0, R0, 1, P0 ;  /* 0x3f80000000007808 */ /* 0x000fe40000000000 */
[----:B------:R-:W-:Y:S01]  /*2be0*/  LOP3.LUT P1, RZ, R12, 0x2, RZ, 0xc0, !PT ;  /* 0x000000020cff7812 */ /* 0x000fe2000782c0ff */
[----:B------:R-:W-:Y:S01]  /*2bf0*/  FFMA R22, R11, R22, R24 ;  /* 0x000000160b167223 */ /* 0x000fe20000000018 */
[----:B0-----:R-:W-:-:S03]  /*2c00*/  DSETP.GT.AND P0, PT, R2, UR12, PT ;  /* 0x0000000c02007e2a */ /* 0x001fc6000bf04000 */
[C---:B------:R-:W-:Y:S01]  /*2c10*/  FFMA R9, R11.reuse, R22, R9 ;  /* 0x000000160b097223 */ /* 0x040fe20000000009 */
[----:B------:R-:W-:-:S04]  /*2c20*/  FFMA R11, R11, R0, RZ ;  /* 0x000000000b0b7223 */ /* 0x000fc800000000ff */
[----:B------:R-:W-:-:S04]  /*2c30*/  FFMA R11, R11, R9, R0 ;  /* 0x000000090b0b7223 */ /* 0x000fc80000000000 */
[----:B------:R-:W-:Y:S02]  /*2c40*/  @P1 FADD R11, RZ, -R11 ;  /* 0x8000000bff0b1221 */ /* 0x000fe40000000000 */
[----:B------:R-:W-:Y:S05]  /*2c50*/  @!P0 BRA `(.L_x_37) ;  /* 0x0000000800448947 */ /* 0x000fea0003800000 */
[----:B------:R-:W-:Y:S01]  /*2c60*/  FADD R21, -R7, R20 ;  /* 0x0000001407157221 */ /* 0x000fe20000000100 */
[----:B------:R-:W-:Y:S02]  /*2c70*/  IMAD.MOV.U32 R9, RZ, RZ, R10 ;  /* 0x000000ffff097224 */ /* 0x000fe400078e000a */
[----:B------:R-:W-:Y:S01]  /*2c80*/  FADD R20, -R6, R11 ;  /* 0x0000000b06147221 */ /* 0x000fe20000000100 */
[----:B------:R-:W-:-:S07]  /*2c90*/  IMAD.MOV.U32 R14, RZ, RZ, R7 ;  /* 0x000000ffff0e7224 */ /* 0x000fce00078e0007 */
.L_x_44:
        /* <DEDUP_REMOVED lines=26> */
.L_x_41:
        /* <DEDUP_REMOVED lines=34> */
[----:B------:R-:W-:Y:S02]  /*3060*/  @P3 MOV R12, R5 ;  /* 0x00000005000c3202 */ /* 0x000fe40000000f00 */
[C---:B------:R-:W-:Y:S01]  /*3070*/  ISETP.EQ.AND P3, PT, R11.reuse, -0x4, PT ;  /* 0xfffffffc0b00780c */ /* 0x040fe20003f62270 */
[----:B------:R-:W-:Y:S02]  /*3080*/  @P4 IMAD.MOV.U32 R3, RZ, RZ, R5 ;  /* 0x000000ffff034224 */ /* 0x000fe400078e0005 */
[--C-:B------:R-:W-:Y:S01]  /*3090*/  @P4 IMAD.MOV.U32 R12, RZ, RZ, R19.reuse ;  /* 0x000000ffff0c4224 */ /* 0x100fe200078e0013 */
[----:B------:R-:W-:Y:S01]  /*30a0*/  ISETP.EQ.AND P4, PT, R11, 0x4, PT ;  /* 0x000000040b00780c */ /* 0x000fe20003f82270 */
[----:B------:R-:W-:Y:S01]  /*30b0*/  @P2 IMAD.MOV.U32 R3, RZ, RZ, R19 ;  /* 0x000000ffff032224 */ /* 0x000fe200078e0013 */
[----:B------:R-:W-:Y:S01]  /*30c0*/  @P1 MOV R3, R18 ;  /* 0x0000001200031202 */ /* 0x000fe20000000f00 */
[----:B------:R-:W-:Y:S02]  /*30d0*/  @P2 IMAD.MOV.U32 R12, RZ, RZ, R18 ;  /* 0x000000ffff0c2224 */ /* 0x000fe400078e0012 */
[----:B------:R-:W-:-:S02]  /*30e0*/  @P1 IMAD.MOV.U32 R12, RZ, RZ, R17 ;  /* 0x000000ffff0c1224 */ /* 0x000fc400078e0011 */
[----:B------:R-:W-:Y:S02]  /*30f0*/  @P0 IMAD.MOV.U32 R3, RZ, RZ, R17 ;  /* 0x000000ffff030224 */ /* 0x000fe400078e0011 */
[--C-:B------:R-:W-:Y:S01]  /*3100*/  @P0 IMAD.MOV.U32 R12, RZ, RZ, R16.reuse ;  /* 0x000000ffff0c0224 */ /* 0x100fe200078e0010 */
[----:B------:R-:W-:Y:S01]  /*3110*/  @P3 MOV R12, R15 ;  /* 0x0000000f000c3202 */ /* 0x000fe20000000f00 */
[----:B------:R-:W-:Y:S02]  /*3120*/  @P3 IMAD.MOV.U32 R3, RZ, RZ, R16 ;  /* 0x000000ffff033224 */ /* 0x000fe400078e0010 */
[----:B------:R-:W-:Y:S02]  /*3130*/  @P5 IMAD.MOV.U32 R3, RZ, RZ, R15 ;  /* 0x000000ffff035224 */ /* 0x000fe400078e000f */
[--C-:B------:R-:W-:Y:S02]  /*3140*/  @P5 IMAD.MOV.U32 R12, RZ, RZ, R23.reuse ;  /* 0x000000ffff0c5224 */ /* 0x100fe400078e0017 */
[----:B------:R-:W-:Y:S01]  /*3150*/  @P4 IMAD.MOV.U32 R3, RZ, RZ, R23 ;  /* 0x000000ffff034224 */ /* 0x000fe200078e0017 */
[----:B------:R-:W-:Y:S06]  /*3160*/  @!P6 BRA `(.L_x_43) ;  /* 0x00000000002ce947 */ /* 0x000fec0003800000 */
[----:B------:R-:W-:Y:S01]  /*3170*/  @P2 IMAD.MOV.U32 R10, RZ, RZ, R5 ;  /* 0x000000ffff0a2224 */ /* 0x000fe200078e0005 */
[----:B------:R-:W-:Y:S01]  /*3180*/  @P1 MOV R10, R19 ;  /* 0x00000013000a1202 */ /* 0x000fe20000000f00 */
[----:B------:R-:W-:Y:S01]  /*3190*/  @P0 IMAD.MOV.U32 R10, RZ, RZ, R18 ;  /* 0x000000ffff0a0224 */ /* 0x000fe200078e0012 */
[----:B------:R-:W-:Y:S01]  /*31a0*/  ISETP.EQ.AND P0, PT, R11, 0x8, PT ;  /* 0x000000080b00780c */ /* 0x000fe20003f02270 */
[----:B------:R-:W-:Y:S01]  /*31b0*/  @P3 IMAD.MOV.U32 R10, RZ, RZ, R17 ;  /* 0x000000ffff0a3224 */ /* 0x000fe200078e0011 */
[----:B------:R-:W-:Y:S01]  /*31c0*/  LOP3.LUT R2, R2, 0x1f, RZ, 0xc0, !PT ;  /* 0x0000001f02027812 */ /* 0x000fe200078ec0ff */
[----:B------:R-:W-:Y:S02]  /*31d0*/  @P5 IMAD.MOV.U32 R10, RZ, RZ, R16 ;  /* 0x000000ffff0a5224 */ /* 0x000fe400078e0010 */
[----:B------:R-:W-:Y:S01]  /*31e0*/  @P4 IMAD.MOV.U32 R10, RZ, RZ, R15 ;  /* 0x000000ffff0a4224 */ /* 0x000fe200078e000f */
[----:B------:R-:W-:-:S07]  /*31f0*/  SHF.L.W.U32.HI R12, R3, R2, R12 ;  /* 0x00000002030c7219 */ /* 0x000fce0000010e0c */
[----:B------:R-:W-:-:S04]  /*3200*/  @P0 MOV R10, R23 ;  /* 0x00000017000a0202 */ /* 0x000fc80000000f00 */
[----:B------:R-:W-:-:S07]  /*3210*/  SHF.L.W.U32.HI R3, R10, R2, R3 ;  /* 0x000000020a037219 */ /* 0x000fce0000010e03 */
.L_x_43:
[----:B------:R-:W-:Y:S05]  /*3220*/  BSYNC.RECONVERGENT B2 ;  /* 0x0000000000027941 */ /* 0x000fea0003800200 */
.L_x_42:
        /* <DEDUP_REMOVED lines=18> */
.L_x_40:
[----:B------:R-:W-:Y:S05]  /*3350*/  BSYNC.RECONVERGENT B1 ;  /* 0x0000000000017941 */ /* 0x000fea0003800200 */
.L_x_39:
[----:B------:R-:W-:Y:S02]  /*3360*/  IMAD.MOV.U32 R0, RZ, RZ, 0x37cbac00 ;  /* 0x37cbac00ff007424 */ /* 0x000fe400078e00ff */
[----:B------:R-:W-:Y:S01]  /*3370*/  FMUL R3, R2, R2 ;  /* 0x0000000202037220 */ /* 0x000fe20000400000 */
[----:B------:R-:W-:Y:S01]  /*3380*/  LOP3.LUT R10, R12, 0x1, RZ, 0xc0, !PT ;  /* 0x000000010c0a7812 */ /* 0x000fe200078ec0ff */
[----:B------:R-:W-:Y:S01]  /*3390*/  IMAD.MOV.U32 R13, RZ, RZ, 0x3effffff ;  /* 0x3effffffff0d7424 */ /* 0x000fe200078e00ff */
[----:B------:R-:W-:Y:S01]  /*33a0*/  MOV R22, 0x3d2aaabb ;  /* 0x3d2aaabb00167802 */ /* 0x000fe20000000f00 */
[----:B------:R-:W-:Y:S01]  /*33b0*/  FFMA R0, R3, R0, -0.0013887860113754868507 ;  /* 0xbab607ed03007423 */ /* 0x000fe20000000000 */
[----:B------:R-:W-:Y:S01]  /*33c0*/  ISETP.NE.U32.AND P0, PT, R10, 0x1, PT ;  /* 0x000000010a00780c */ /* 0x000fe20003f05070 */
[----:B------:R-:W-:Y:S01]  /*33d0*/  UMOV UR12, 0x9abcaf48 ;  /* 0x9abcaf48000c7882 */ /* 0x000fe20000000000 */
        /* <DEDUP_REMOVED lines=12> */
[----:B------:R-:W-:-:S05]  /*34a0*/  FMUL R0, R10, R21 ;  /* 0x000000150a007220 */ /* 0x000fca0000400000 */
[----:B------:R-:W-:Y:S01]  /*34b0*/  FSETP.GTU.AND P0, PT, R0, RZ, PT ;  /* 0x000000ff0000720b */ /* 0x000fe20003f0c000 */
[----:B------:R-:W-:-:S12]  /*34c0*/  IMAD.MOV.U32 R0, RZ, RZ, R10 ;  /* 0x000000ffff007224 */ /* 0x000fd800078e000a */
        /* <DEDUP_REMOVED lines=10> */
.L_x_37:
[----:B------:R-:W-:-:S04]  /*3570*/  FADD R3, R6, R7 ;  /* 0x0000000706037221 */ /* 0x000fc80000000000 */
[----:B------:R-:W-:-:S07]  /*3580*/  FMUL R3, R3, 0.5 ;  /* 0x3f00000003037820 */ /* 0x000fce0000400000 */
.L_x_38:
[----:B------:R-:W-:Y:S05]  /*3590*/  BSYNC.RECONVERGENT B0 ;  /* 0x0000000000007941 */ /* 0x000fea0003800200 */
.L_x_36:
[----:B------:R-:W0:Y:S01]  /*35a0*/  LDCU UR6, c[0x0][0x388] ;  /* 0x00007100ff0677ac */ /* 0x000e220008000800 */
[----:B------:R-:W-:Y:S01]  /*35b0*/  IMAD.MOV.U32 R9, RZ, RZ, 0x4 ;  /* 0x00000004ff097424 */ /* 0x000fe200078e00ff */
[----:B------:R-:W-:-:S03]  /*35c0*/  UIADD3 UR5, UPT, UPT, UR4, 0x1, URZ ;  /* 0x0000000104057890 */ /* 0x000fc6000fffe0ff */
[----:B------:R-:W-:-:S05]  /*35d0*/  IMAD.WIDE R8, R8, R9, UR8 ;  /* 0x0000000808087e25 */ /* 0x000fca000f8e0209 */
[----:B------:R1:W-:Y:S01]  /*35e0*/  STG.E desc[UR16][R8.64], R3 ;  /* 0x0000000308007986 */ /* 0x0003e2000c101910 */
[----:B0-----:R-:W-:-:S06]  /*35f0*/  UISETP.NE.AND UP0, UPT, UR5, UR6, UPT ;  /* 0x000000060500728c */ /* 0x001fcc000bf05270 */
[----:B------:R-:W-:-:S13]  /*3600*/  PLOP3.LUT P0, PT, PT, PT, UP0, 0x80, 0x8 ;  /* 0x000000000008781c */ /* 0x000fda0003f0f008 */
[----:B-1----:R-:W-:Y:S05]  /*3610*/  @!P0 EXIT ;  /* 0x000000000000894d */ /* 0x002fea0003800000 */
[----:B------:R-:W-:Y:S01]  /*3620*/  UMOV UR4, UR5 ;  /* 0x0000000500047c82 */ /* 0x000fe20008000000 */
[----:B------:R-:W-:Y:S05]  /*3630*/  BRA `(.L_x_45) ;  /* 0xffffffe400907947 */ /* 0x000fea000383ffff */
.L_x_46:
[----:B------:R-:W-:-:S00]  /*3640*/  BRA `(.L_x_46) ;  /* 0xfffffffc00fc7947 */ /* 0x000fc0000383ffff */
[----:B------:R-:W-:-:S00]  /*3650*/  NOP ;  /* 0x0000000000007918 */ /* 0x000fc00000000000 */
        /* <DEDUP_REMOVED lines=10> */
.L_x_97:


//--------------------- .text._ZN3cub18CUB_300001_SM_10006detail9transform16transform_kernelINS2_10policy_hubILb1EN4cuda3std3__45tupleIJN6thrust24THRUST_300001_SM_1000_NS6detail15normal_iteratorINSA_10device_ptrIfEEEEEEEE10policy1000Ei9DychotomyIfESF_JPfEEEvT0_iT1_T2_DpNS2_10kernel_argIT3_EE --------------------------
	.section	.text._ZN3cub18CUB_300001_SM_10006detail9transform16transform_kernelINS2_10policy_hubILb1EN4cuda3std3__45tupleIJN6thrust24THRUST_300001_SM_1000_NS6detail15normal_iteratorINSA_10device_ptrIfEEEEEEEE10policy1000Ei9DychotomyIfESF_JPfEEEvT0_iT1_T2_DpNS2_10kernel_argIT3_EE,"ax",@progbits
	.align	128
        .global         _ZN3cub18CUB_300001_SM_10006detail9transform16transform_kernelINS2_10policy_hubILb1EN4cuda3std3__45tupleIJN6thrust24THRUST_300001_SM_1000_NS6detail15normal_iteratorINSA_10device_ptrIfEEEEEEEE10policy1000Ei9DychotomyIfESF_JPfEEEvT0_iT1_T2_DpNS2_10kernel_argIT3_EE
        .type           _ZN3cub18CUB_300001_SM_10006detail9transform16transform_kernelINS2_10policy_hubILb1EN4cuda3std3__45tupleIJN6thrust24THRUST_300001_SM_1000_NS6detail15normal_iteratorINSA_10device_ptrIfEEEEEEEE10policy1000Ei9DychotomyIfESF_JPfEEEvT0_iT1_T2_DpNS2_10kernel_argIT3_EE,@function
        .size           _ZN3cub18CUB_300001_SM_10006detail9transform16transform_kernelINS2_10policy_hubILb1EN4cuda3std3__45tupleIJN6thrust24THRUST_300001_SM_1000_NS6detail15normal_iteratorINSA_10device_ptrIfEEEEEEEE10policy1000Ei9DychotomyIfESF_JPfEEEvT0_iT1_T2_DpNS2_10kernel_argIT3_EE,(.L_x_98 - _ZN3cub18CUB_300001_SM_10006detail9transform16transform_kernelINS2_10policy_hubILb1EN4cuda3std3__45tupleIJN6thrust24THRUST_300001_SM_1000_NS6detail15normal_iteratorINSA_10device_ptrIfEEEEEEEE10policy1000Ei9DychotomyIfESF_JPfEEEvT0_iT1_T2_DpNS2_10kernel_argIT3_EE)
        .other          _ZN3cub18CUB_300001_SM_10006detail9transform16transform_kernelINS2_10policy_hubILb1EN4cuda3std3__45tupleIJN6thrust24THRUST_300001_SM_1000_NS6detail15normal_iteratorINSA_10device_ptrIfEEEEEEEE10policy1000Ei9DychotomyIfESF_JPfEEEvT0_iT1_T2_DpNS2_10kernel_argIT3_EE,@"STO_CUDA_ENTRY STV_DEFAULT"
_ZN3cub18CUB_300001_SM_10006detail9transform16transform_kernelINS2_10policy_hubILb1EN4cuda3std3__45tupleIJN6thrust24THRUST_300001_SM_1000_NS6detail15normal_iteratorINSA_10device_ptrIfEEEEEEEE10policy1000Ei9DychotomyIfESF_JPfEEEvT0_iT1_T2_DpNS2_10kernel_argIT3_EE:
.text._ZN3cub18CUB_300001_SM_10006detail9transform16transform_kernelINS2_10policy_hubILb1EN4cuda3std3__45tupleIJN6thrust24THRUST_300001_SM_1000_NS6detail15normal_iteratorINSA_10device_ptrIfEEEEEEEE10policy1000Ei9DychotomyIfESF_JPfEEEvT0_iT1_T2_DpNS2_10kernel_argIT3_EE:
[----:B------:R-:W-:Y:S08]  /*0000*/  LDC R1, c[0x0][0x37c] ;  /* 0x0000df00ff017b82 */ /* 0x000ff00000000800 */
[----:B------:R-:W0:Y:S01]  /*0010*/  LDC.64 R8, c[0x0][0x380] ;  /* 0x0000e000ff087b82 */ /* 0x000e220000000a00 */
[----:B------:R-:W1:Y:S01]  /*0020*/  S2R R0, SR_TID.X ;  /* 0x0000000000007919 */ /* 0x000e620000002100 */
[----:B------:R-:W2:Y:S01]  /*0030*/  LDCU.64 UR8, c[0x0][0x358] ;  /* 0x00006b00ff0877ac */ /* 0x000ea20008000a00 */
[----:B------:R-:W-:Y:S05]  /*0040*/  BSSY.RECONVERGENT B0, `(.L_x_47) ;  /* 0x0000015000007945 */ /* 0x000fea0003800200 */
[----:B------:R-:W3:Y:S08]  /*0050*/  S2UR UR4, SR_CTAID.X ;  /* 0x00000000000479c3 */ /* 0x000ef00000002500 */
[----:B------:R-:W4:Y:S01]  /*0060*/  LDC.64 R12, c[0x0][0x398] ;  /* 0x0000e600ff0c7b82 */ /* 0x000f220000000a00 */
[----:B0-----:R-:W-:-:S07]  /*0070*/  IMAD.SHL.U32 R3, R9, 0x80, RZ ;  /* 0x0000008009037824 */ /* 0x001fce00078e00ff */
[----:B------:R-:W0:Y:S01]  /*0080*/  LDC.64 R14, c[0x0][0x390] ;  /* 0x0000e400ff0e7b82 */ /* 0x000e220000000a00 */
[----:B---3--:R-:W-:Y:S02]  /*0090*/  IMAD R7, R3, UR4, RZ ;  /* 0x0000000403077c24 */ /* 0x008fe4000f8e02ff */
[----:B-1----:R-:W-:Y:S02]  /*00a0*/  IMAD.SHL.U32 R5, R0, 0x80, RZ ;  /* 0x0000008000057824 */ /* 0x002fe400078e00ff */
[----:B------:R-:W-:Y:S02]  /*00b0*/  IMAD.IADD R4, R8, 0x1, -R7 ;  /* 0x0000000108047824 */ /* 0x000fe400078e0a07 */
[----:B----4-:R-:W-:-:S03]  /*00c0*/  IMAD.WIDE R12, R7, 0x4, R12 ;  /* 0x00000004070c7825 */ /* 0x010fc600078e020c */
[CC--:B------:R-:W-:Y:S02]  /*00d0*/  VIMNMX R2, PT, PT, R3.reuse, R4.reuse, PT ;  /* 0x0000000403027248 */ /* 0x0c0fe40003fe0100 */
[----:B------:R-:W-:-:S03]  /*00e0*/  ISETP.GT.AND P1, PT, R3, R4, PT ;  /* 0x000000040300720c */ /* 0x000fc60003f24270 */
[----:B------:R-:W-:-:S05]  /*00f0*/  IMAD.SHL.U32 R6, R2, 0x4, RZ ;  /* 0x0000000402067824 */ /* 0x000fca00078e00ff */
[----:B------:R-:W-:-:S13]  /*0100*/  ISETP.GE.AND P0, PT, R5, R6, PT ;  /* 0x000000060500720c */ /* 0x000fda0003f06270 */
[----:B--2---:R-:W-:Y:S05]  /*0110*/  @P0 BRA `(.L_x_48) ;  /* 0x00000000001c0947 */ /* 0x004fea0003800000 */
[----:B------:R-:W-:-:S07]  /*0120*/  IMAD.MOV.U32 R3, RZ, RZ, R5 ;  /* 0x000000ffff037224 */ /* 0x000fce00078e0005 */
.L_x_49:
[----:B------:R-:W-:Y:S01]  /*0130*/  IADD3 R4, P0, PT, R12, R3, RZ ;  /* 0x000000030c047210 */ /* 0x000fe20007f1e0ff */
[----:B------:R-:W-:-:S03]  /*0140*/  VIADD R3, R3, 0x4000 ;  /* 0x0000400003037836 */ /* 0x000fc60000000000 */
[----:B------:R-:W-:Y:S02]  /*0150*/  IADD3.X R5, PT, PT, RZ, R13, RZ, P0, !PT ;  /* 0x0000000dff057210 */ /* 0x000fe400007fe4ff */
[----:B------:R-:W-:-:S03]  /*0160*/  ISETP.GE.AND P0, PT, R3, R6, PT ;  /* 0x000000060300720c */ /* 0x000fc60003f06270 */
[----:B------:R1:W-:Y:S10]  /*0170*/  CCTL.E.PF2 [R4] ;  /* 0x000000000400798f */ /* 0x0003f40000800100 */
[----:B-1----:R-:W-:Y:S05]  /*0180*/  @!P0 BRA `(.L_x_49) ;  /* 0xfffffffc00e88947 */ /* 0x002fea000383ffff */
.L_x_48:
[----:B------:R-:W-:Y:S05]  /*0190*/  BSYNC.RECONVERGENT B0 ;  /* 0x0000000000007941 */ /* 0x000fea0003800200 */
.L_x_47:
[----:B0-----:R-:W-:Y:S01]  /*01a0*/  IMAD.WIDE R14, R7, 0x4, R14 ;  /* 0x00000004070e7825 */ /* 0x001fe200078e020e */
[----:B------:R-:W-:Y:S06]  /*01b0*/  @P1 BRA `(.L_x_50) ;  /* 0x0000001800541947 */ /* 0x000fec0003800000 */
[----:B------:R-:W-:-:S13]  /*01c0*/  ISETP.GE.AND P0, PT, R9, 0x1, PT ;  /* 0x000000010900780c */ /* 0x000fda0003f06270 */
[----:B------:R-:W-:Y:S05]  /*01d0*/  @!P0 EXIT ;  /* 0x000000000000894d */ /* 0x000fea0003800000 */
[----:B------:R-:W-:-:S07]  /*01e0*/  IMAD.MOV.U32 R3, RZ, RZ, RZ ;  /* 0x000000ffff037224 */ /* 0x000fce00078e00ff */
.L_x_70:
[----:B------:R-:W-:Y:S01]  /*01f0*/  IMAD R5, R3, 0x80, R0 ;  /* 0x0000008003057824 */ /* 0x000fe200078e0200 */
[----:B------:R-:W0:Y:S03]  /*0200*/  LDCU UR4, c[0x0][0x388] ;  /* 0x00007100ff0477ac */ /* 0x000e260008000800 */
        /* <DEDUP_REMOVED lines=18> */
[----:B------:R-:W-:Y:S01]  /*0330*/  SHF.L.U32 R18, R22, 0x8, RZ ;  /* 0x0000000816127819 */ /* 0x000fe200000006ff */
[----:B------:R-:W-:Y:S01]  /*0340*/  IMAD.MOV.U32 R23, RZ, RZ, RZ ;  /* 0x000000ffff177224 */ /* 0x000fe200078e00ff */
[----:B------:R-:W-:Y:S01]  /*0350*/  UMOV UR4, URZ ;  /* 0x000000ff00047c82 */ /* 0x000fe20008000000 */
[----:B------:R-:W-:Y:S01]  /*0360*/  IMAD.MOV.U32 R25, RZ, RZ, RZ ;  /* 0x000000ffff197224 */ /* 0x000fe200078e00ff */
[----:B------:R-:W-:-:S07]  /*0370*/  LOP3.LUT R27, R18, 0x80000000, RZ, 0xfc, !PT ;  /* 0x80000000121b7812 */ /* 0x000fce00078efcff */
.L_x_53:
[----:B0-----:R-:W-:-:S05]  /*0380*/  IMAD.WIDE.U32 R20, R25, 0x4, R16 ;  /* 0x0000000419147825 */ /* 0x001fca00078e0010 */
[----:B------:R-:W2:Y:S01]  /*0390*/  LDG.E.CONSTANT R18, desc[UR8][R20.64] ;  /* 0x0000000814127981 */ /* 0x000ea2000c1e9900 */
[C---:B------:R-:W-:Y:S02]  /*03a0*/  IMAD.SHL.U32 R24, R25.reuse, 0x4, RZ ;  /* 0x0000000419187824 */ /* 0x040fe400078e00ff */
        /* <DEDUP_REMOVED lines=13> */
[-C--:B------:R-:W-:Y:S01]  /*0480*/  @P0 MOV R4, R18.reuse ;  /* 0x0000001200040202 */ /* 0x080fe20000000f00 */
[--C-:B------:R-:W-:Y:S01]  /*0490*/  @P3 IMAD.MOV.U32 R9, RZ, RZ, R18.reuse ;  /* 0x000000ffff093224 */ /* 0x100fe200078e0012 */
[----:B------:R-:W-:Y:S01]  /*04a0*/  @P1 MOV R11, R18 ;  /* 0x00000012000b1202 */ /* 0x000fe20000000f00 */
[----:B------:R-:W-:-:S08]  /*04b0*/  @P2 IMAD.MOV.U32 R10, RZ, RZ, R18 ;  /* 0x000000ffff0a2224 */ /* 0x000fd000078e0012 */
        /* <DEDUP_REMOVED lines=42> */
.L_x_55:
[----:B------:R-:W-:Y:S05]  /*0760*/  BSYNC.RECONVERGENT B1 ;  /* 0x0000000000017941 */ /* 0x000fea0003800200 */
.L_x_54:
        /* <DEDUP_REMOVED lines=18> */
.L_x_52:
[----:B------:R-:W-:Y:S05]  /*0890*/  BSYNC.RECONVERGENT B0 ;  /* 0x0000000000007941 */ /* 0x000fea0003800200 */
.L_x_51:
        /* <DEDUP_REMOVED lines=31> */
[----:B------:R-:W-:Y:S01]  /*0a90*/  IMAD.SHL.U32 R26, R22, 0x100, RZ ;  /* 0x00000100161a7824 */ /* 0x000fe200078e00ff */
[----:B------:R-:W-:Y:S01]  /*0aa0*/  UMOV UR4, URZ ;  /* 0x000000ff00047c82 */ /* 0x000fe20008000000 */
[----:B------:R-:W-:Y:S02]  /*0ab0*/  IMAD.MOV.U32 R25, RZ, RZ, RZ ;  /* 0x000000ffff197224 */ /* 0x000fe400078e00ff */
[----:B------:R-:W-:Y:S01]  /*0ac0*/  IMAD.MOV.U32 R27, RZ, RZ, RZ ;  /* 0x000000ffff1b7224 */ /* 0x000fe200078e00ff */
[----:B------:R-:W-:-:S07]  /*0ad0*/  LOP3.LUT R26, R26, 0x80000000, RZ, 0xfc, !PT ;  /* 0x800000001a1a7812 */ /* 0x000fce00078efcff */
.L_x_58:
[----:B------:R-:W0:Y:S02]  /*0ae0*/  LDC.64 R16, c[0x4][0x158] ;  /* 0x01005600ff107b82 */ /* 0x000e240000000a00 */
[----:B0-----:R-:W-:-:S05]  /*0af0*/  IMAD.WIDE.U32 R18, R27, 0x4, R16 ;  /* 0x000000041b127825 */ /* 0x001fca00078e0010 */
        /* <DEDUP_REMOVED lines=61> */
.L_x_60:
[----:B------:R-:W-:Y:S05]  /*0ed0*/  BSYNC.RECONVERGENT B1 ;  /* 0x0000000000017941 */ /* 0x000fea0003800200 */
.L_x_59:
        /* <DEDUP_REMOVED lines=18> */
.L_x_57:
[----:B------:R-:W-:Y:S05]  /*1000*/  BSYNC.RECONVERGENT B0 ;  /* 0x0000000000007941 */ /* 0x000fea0003800200 */
.L_x_56:
        /* <DEDUP_REMOVED lines=12> */
[----:B------:R-:W-:-:S03]  /*10d0*/  LOP3.LUT P1, RZ, R25, 0x2, RZ, 0xc0, !PT ;  /* 0x0000000219ff7812 */ /* 0x000fc6000782c0ff */
        /* <DEDUP_REMOVED lines=12> */
.L_x_69:
        /* <DEDUP_REMOVED lines=20> */
[----:B------:R-:W-:Y:S01]  /*12e0*/  IMAD.SHL.U32 R26, R24, 0x100, RZ ;  /* 0x00000100181a7824 */ /* 0x000fe200078e00ff */
[----:B------:R-:W-:Y:S01]  /*12f0*/  UMOV UR4, URZ ;  /* 0x000000ff00047c82 */ /* 0x000fe20008000000 */
[----:B------:R-:W-:Y:S02]  /*1300*/  IMAD.MOV.U32 R25, RZ, RZ, RZ ;  /* 0x000000ffff197224 */ /* 0x000fe400078e00ff */
[----:B------:R-:W-:Y:S01]  /*1310*/  IMAD.MOV.U32 R27, RZ, RZ, RZ ;  /* 0x000000ffff1b7224 */ /* 0x000fe200078e00ff */
[----:B------:R-:W-:-:S07]  /*1320*/  LOP3.LUT R26, R26, 0x80000000, RZ, 0xfc, !PT ;  /* 0x800000001a1a7812 */ /* 0x000fce00078efcff */
.L_x_66:
[----:B------:R-:W0:Y:S02]  /*1330*/  LDC.64 R16, c[0x4][0x158] ;  /* 0x01005600ff107b82 */ /* 0x000e240000000a00 */
[----:B0-----:R-:W-:-:S05]  /*1340*/  IMAD.WIDE.U32 R18, R27, 0x4, R16 ;  /* 0x000000041b127825 */ /* 0x001fca00078e0010 */
        /* <DEDUP_REMOVED lines=61> */
.L_x_68:
[----:B------:R-:W-:Y:S05]  /*1720*/  BSYNC.RECONVERGENT B2 ;  /* 0x0000000000027941 */ /* 0x000fea0003800200 */
.L_x_67:
        /* <DEDUP_REMOVED lines=18> */
.L_x_65:
[----:B------:R-:W-:Y:S05]  /*1850*/  BSYNC.RECONVERGENT B1 ;  /* 0x0000000000017941 */ /* 0x000fea0003800200 */
.L_x_64:
        /* <DEDUP_REMOVED lines=33> */
.L_x_62:
[----:B------:R-:W-:-:S04]  /*1a70*/  FADD R2, R7, R2 ;  /* 0x0000000207027221 */ /* 0x000fc80000000000 */
[----:B------:R-:W-:-:S07]  /*1a80*/  FMUL R19, R2, 0.5 ;  /* 0x3f00000002137820 */ /* 0x000fce0000400000 */
.L_x_63:
[----:B------:R-:W-:Y:S05]  /*1a90*/  BSYNC.RECONVERGENT B0 ;  /* 0x0000000000007941 */ /* 0x000fea0003800200 */
.L_x_61:
[----:B------:R-:W0:Y:S01]  /*1aa0*/  LDCU UR4, c[0x0][0x384] ;  /* 0x00007080ff0477ac */ /* 0x000e220008000800 */
[----:B------:R-:W-:Y:S02]  /*1ab0*/  VIADD R3, R3, 0x1 ;  /* 0x0000000103037836 */ /* 0x000fe40000000000 */
[----:B------:R-:W-:-:S05]  /*1ac0*/  IMAD.WIDE R16, R5, 0x4, R14 ;  /* 0x0000000405107825 */ /* 0x000fca00078e020e */
[----:B------:R1:W-:Y:S01]  /*1ad0*/  STG.E desc[UR8][R16.64], R19 ;  /* 0x0000001310007986 */ /* 0x0003e2000c101908 */
[----:B0-----:R-:W-:-:S13]  /*1ae0*/  ISETP.NE.AND P0, PT, R3, UR4, PT ;  /* 0x0000000403007c0c */ /* 0x001fda000bf05270 */
[----:B-1----:R-:W-:Y:S05]  /*1af0*/  @!P0 EXIT ;  /* 0x000000000000894d */ /* 0x002fea0003800000 */
[----:B------:R-:W-:Y:S05]  /*1b00*/  BRA `(.L_x_70) ;  /* 0xffffffe400b87947 */ /* 0x000fea000383ffff */
.L_x_50:
[----:B------:R-:W-:-:S13]  /*1b10*/  ISETP.GE.AND P0, PT, R9, 0x1, PT ;  /* 0x000000010900780c */ /* 0x000fda0003f06270 */
[----:B------:R-:W-:Y:S05]  /*1b20*/  @!P0 EXIT ;  /* 0x000000000000894d */ /* 0x000fea0003800000 */
[----:B------:R-:W-:-:S05]  /*1b30*/  UMOV UR4, URZ ;  /* 0x000000ff00047c82 */ /* 0x000fca0008000000 */
.L_x_92:
[----:B------:R-:W-:Y:S01]  /*1b40*/  IMAD.U32 R3, RZ, RZ, UR4 ;  /* 0x00000004ff037e24 */ /* 0x000fe2000f8e00ff */
[----:B0-----:R-:W0:Y:S01]  /*1b50*/  LDCU UR5, c[0x0][0x384] ;  /* 0x00007080ff0577ac */ /* 0x001e220008000800 */
[----:B------:R-:W-:Y:S03]  /*1b60*/  BSSY.RECONVERGENT B0, `(.L_x_71) ;  /* 0x0000196000007945 */ /* 0x000fe60003800200 */
[----:B------:R-:W-:Y:S01]  /*1b70*/  LEA R3, R3, R0, 0x7 ;  /* 0x0000000003037211 */ /* 0x000fe200078e38ff */
[----:B------:R-:W-:-:S03]  /*1b80*/  UIADD3 UR4, UPT, UPT, UR4, 0x1, URZ ;  /* 0x0000000104047890 */ /* 0x000fc6000fffe0ff */
[----:B------:R-:W-:Y:S01]  /*1b90*/  ISETP.GE.AND P0, PT, R3, R2, PT ;  /* 0x000000020300720c */ /* 0x000fe20003f06270 */
[----:B0-----:R-:W-:-:S12]  /*1ba0*/  UISETP.NE.AND UP2, UPT, UR4, UR5, UPT ;  /* 0x000000050400728c */ /* 0x001fd8000bf45270 */
[----:B------:R-:W-:Y:S05]  /*1bb0*/  @P0 BRA `(.L_x_72) ;  /* 0x0000001800400947 */ /* 0x000fea0003800000 */
[----:B------:R-:W-:Y:S01]  /*1bc0*/  IMAD.WIDE R18, R3, 0x4, R12 ;  /* 0x0000000403127825 */ /* 0x000fe200078e020c */
[----:B------:R-:W0:Y:S04]  /*1bd0*/  LDCU UR5, c[0x0][0x388] ;  /* 0x00007100ff0577ac */ /* 0x000e280008000800 */
        /* <DEDUP_REMOVED lines=17> */
[----:B------:R-:W0:Y:S01]  /*1cf0*/  LDCU.64 UR10, c[0x4][0x158] ;  /* 0x01002b00ff0a77ac */ /* 0x000e220008000a00 */
[----:B------:R-:W-:Y:S02]  /*1d00*/  IMAD.MOV.U32 R21, RZ, RZ, RZ ;  /* 0x000000ffff157224 */ /* 0x000fe400078e00ff */
[----:B------:R-:W-:Y:S01]  /*1d10*/  IMAD.MOV.U32 R22, RZ, RZ, RZ ;  /* 0x000000ffff167224 */ /* 0x000fe200078e00ff */
[----:B------:R-:W-:Y:S01]  /*1d20*/  LOP3.LUT R23, R16, 0x80000000, RZ, 0xfc, !PT ;  /* 0x8000000010177812 */ /* 0x000fe200078efcff */
[----:B------:R-:W-:Y:S01]  /*1d30*/  UMOV UR6, URZ ;  /* 0x000000ff00067c82 */ /* 0x000fe20008000000 */
[----:B------:R-:W-:-:S05]  /*1d40*/  UMOV UR5, URZ ;  /* 0x000000ff00057c82 */ /* 0x000fca0008000000 */
.L_x_75:
[----:B0-----:R-:W-:Y:S01]  /*1d50*/  MOV R16, UR10 ;  /* 0x0000000a00107c02 */ /* 0x001fe20008000f00 */
        /* <DEDUP_REMOVED lines=11> */
[C---:B------:R-:W-:Y:S01]  /*1e10*/  ISETP.EQ.AND P5, PT, R22.reuse, 0x14, PT ;  /* 0x000000141600780c */ /* 0x040fe20003fa2270 */
[----:B------:R-:W-:Y:S02]  /*1e20*/  VIADD R22, R22, 0x4 ;  /* 0x0000000416167836 */ /* 0x000fe40000000000 */
        /* <DEDUP_REMOVED lines=15> */
[----:B------:R-:W-:-:S04]  /*1f20*/  SHF.R.U32.HI R17, RZ, 0x5, R17 ;  /* 0x00000005ff117819 */ /* 0x000fc80000011611 */
[----:B------:R-:W-:-:S04]  /*1f30*/  LEA R19, -R17, RZ, 0x2 ;  /* 0x000000ff11137211 */ /* 0x000fc800078e11ff */
        /* <DEDUP_REMOVED lines=16> */
[----:B------:R-:W-:Y:S01]  /*2040*/  @P0 IMAD.MOV.U32 R22, RZ, RZ, R10 ;  /* 0x000000ffff160224 */ /* 0x000fe200078e000a */
[----:B------:R-:W-:Y:S01]  /*2050*/  @P3 MOV R17, R10 ;  /* 0x0000000a00113202 */ /* 0x000fe20000000f00 */
[--C-:B------:R-:W-:Y:S02]  /*2060*/  @P3 IMAD.MOV.U32 R22, RZ, RZ, R11.reuse ;  /* 0x000000ffff163224 */ /* 0x100fe400078e000b */
[----:B------:R-:W-:Y:S02]  /*2070*/  @P5 IMAD.MOV.U32 R17, RZ, RZ, R11 ;  /* 0x000000ffff115224 */ /* 0x000fe400078e000b */
[--C-:B------:R-:W-:Y:S02]  /*2080*/  @P5 IMAD.MOV.U32 R22, RZ, RZ, R21.reuse ;  /* 0x000000ffff165224 */ /* 0x100fe400078e0015 */
[----:B------:R-:W-:Y:S01]  /*2090*/  @P4 IMAD.MOV.U32 R17, RZ, RZ, R21 ;  /* 0x000000ffff114224 */ /* 0x000fe200078e0015 */
[----:B------:R-:W-:Y:S06]  /*20a0*/  @!P6 BRA `(.L_x_77) ;  /* 0x00000000002ce947 */ /* 0x000fec0003800000 */
[----:B------:R-:W-:Y:S01]  /*20b0*/  @P2 MOV R18, R6 ;  /* 0x0000000600122202 */ /* 0x000fe20000000f00 */
[----:B------:R-:W-:Y:S01]  /*20c0*/  @P1 IMAD.MOV.U32 R18, RZ, RZ, R7 ;  /* 0x000000ffff121224 */ /* 0x000fe200078e0007 */
[----:B------:R-:W-:Y:S01]  /*20d0*/  LOP3.LUT R16, R16, 0x1f, RZ, 0xc0, !PT ;  /* 0x0000001f10107812 */ /* 0x000fe200078ec0ff */
[----:B------:R-:W-:Y:S01]  /*20e0*/  @P0 IMAD.MOV.U32 R18, RZ, RZ, R8 ;  /* 0x000000ffff120224 */ /* 0x000fe200078e0008 */
[----:B------:R-:W-:Y:S01]  /*20f0*/  ISETP.EQ.AND P0, PT, R19, 0x8, PT ;  /* 0x000000081300780c */ /* 0x000fe20003f02270 */
[----:B------:R-:W-:Y:S01]  /*2100*/  @P3 IMAD.MOV.U32 R18, RZ, RZ, R9 ;  /* 0x000000ffff123224 */ /* 0x000fe200078e0009 */
[----:B------:R-:W-:Y:S01]  /*2110*/  SHF.L.W.U32.HI R22, R17, R16, R22 ;  /* 0x0000001011167219 */ /* 0x000fe20000010e16 */
[----:B------:R-:W-:Y:S01]  /*2120*/  @P5 IMAD.MOV.U32 R18, RZ, RZ, R10 ;  /* 0x000000ffff125224 */ /* 0x000fe200078e000a */
[----:B------:R-:W-:-:S09]  /*2130*/  @P4 MOV R18, R11 ;  /* 0x0000000b00124202 */ /* 0x000fd20000000f00 */
[----:B------:R-:W-:-:S05]  /*2140*/  @P0 IMAD.MOV.U32 R18, RZ, RZ, R21 ;  /* 0x000000ffff120224 */ /* 0x000fca00078e0015 */
[----:B------:R-:W-:-:S07]  /*2150*/  SHF.L.W.U32.HI R17, R18, R16, R17 ;  /* 0x0000001012117219 */ /* 0x000fce0000010e11 */
.L_x_77:
[----:B------:R-:W-:Y:S05]  /*2160*/  BSYNC.RECONVERGENT B2 ;  /* 0x0000000000027941 */ /* 0x000fea0003800200 */
.L_x_76:
        /* <DEDUP_REMOVED lines=18> */
.L_x_74:
[----:B------:R-:W-:Y:S05]  /*2290*/  BSYNC.RECONVERGENT B1 ;  /* 0x0000000000017941 */ /* 0x000fea0003800200 */
.L_x_73:
[----:B------:R-:W-:Y:S01]  /*22a0*/  FMUL R22, R5, 2.2000000476837158203 ;  /* 0x400ccccd05167820 */ /* 0x000fe20000400000 */
[----:B------:R-:W-:Y:S01]  /*22b0*/  MOV R20, 0x37cbac00 ;  /* 0x37cbac0000147802 */ /* 0x000fe20000000f00 */
        /* <DEDUP_REMOVED lines=32> */
[----:B------:R-:W-:Y:S01]  /*24c0*/  UMOV UR5, URZ ;  /* 0x000000ff00057c82 */ /* 0x000fe20008000000 */
[----:B------:R-:W-:-:S07]  /*24d0*/  LOP3.LUT R26, R26, 0x80000000, RZ, 0xfc, !PT ;  /* 0x800000001a1a7812 */ /* 0x000fce00078efcff */
.L_x_80:
[----:B------:R-:W0:Y:S02]  /*24e0*/  LDC.64 R16, c[0x4][0x158] ;  /* 0x01005600ff107b82 */ /* 0x000e240000000a00 */
        /* <DEDUP_REMOVED lines=24> */
[----:B------:R-:W-:Y:S02]  /*2670*/  LOP3.LUT P6, RZ, R16, 0x1f, RZ, 0xc0, !PT ;  /* 0x0000001f10ff7812 */ /* 0x000fe400078cc0ff */
[----:B------:R-:W-:-:S04]  /*2680*/  IADD3 R17, PT, PT, R17, -0x80, RZ ;  /* 0xffffff8011117810 */ /* 0x000fc80007ffe0ff */
        /* <DEDUP_REMOVED lines=11> */
[----:B------:R-:W-:Y:S01]  /*2740*/  @P4 IMAD.MOV.U32 R26, RZ, RZ, R7 ;  /* 0x000000ffff1a4224 */ /* 0x000fe200078e0007 */
[----:B------:R-:W-:Y:S01]  /*2750*/  ISETP.EQ.AND P4, PT, R19, 0x4, PT ;  /* 0x000000041300780c */ /* 0x000fe20003f82270 */
[--C-:B------:R-:W-:Y:S01]  /*2760*/  @P2 IMAD.MOV.U32 R26, RZ, RZ, R8.reuse ;  /* 0x000000ffff1a2224 */ /* 0x100fe200078e0008 */
[----:B------:R-:W-:Y:S01]  /*2770*/  @P2 MOV R17, R7 ;  /* 0x0000000700112202 */ /* 0x000fe20000000f00 */
[----:B------:R-:W-:Y:S02]  /*2780*/  @P1 IMAD.MOV.U32 R17, RZ, RZ, R8 ;  /* 0x000000ffff111224 */ /* 0x000fe400078e0008 */
[--C-:B------:R-:W-:Y:S01]  /*2790*/  @P1 IMAD.MOV.U32 R26, RZ, RZ, R9.reuse ;  /* 0x000000ffff1a1224 */ /* 0x100fe200078e0009 */
[----:B------:R-:W-:Y:S01]  /*27a0*/  @P0 MOV R26, R10 ;  /* 0x0000000a001a0202 */ /* 0x000fe20000000f00 */
[----:B------:R-:W-:-:S02]  /*27b0*/  @P0 IMAD.MOV.U32 R17, RZ, RZ, R9 ;  /* 0x000000ffff110224 */ /* 0x000fc400078e0009 */
[----:B------:R-:W-:Y:S02]  /*27c0*/  @P3 IMAD.MOV.U32 R17, RZ, RZ, R10 ;  /* 0x000000ffff113224 */ /* 0x000fe400078e000a */
[--C-:B------:R-:W-:Y:S02]  /*27d0*/  @P3 IMAD.MOV.U32 R26, RZ, RZ, R11.reuse ;  /* 0x000000ffff1a3224 */ /* 0x100fe400078e000b */
[----:B------:R-:W-:Y:S01]  /*27e0*/  @P5 IMAD.MOV.U32 R17, RZ, RZ, R11 ;  /* 0x000000ffff115224 */ /* 0x000fe200078e000b */
[----:B------:R-:W-:Y:S01]  /*27f0*/  @P4 MOV R17, R25 ;  /* 0x0000001900114202 */ /* 0x000fe20000000f00 */
[----:B------:R-:W-:Y:S01]  /*2800*/  @P5 IMAD.MOV.U32 R26, RZ, RZ, R25 ;  /* 0x000000ffff1a5224 */ /* 0x000fe200078e0019 */
[----:B------:R-:W-:Y:S06]  /*2810*/  @!P6 BRA `(.L_x_82) ;  /* 0x00000000002ce947 */ /* 0x000fec0003800000 */
[----:B------:R-:W-:Y:S01]  /*2820*/  @P2 IMAD.MOV.U32 R18, RZ, RZ, R6 ;  /* 0x000000ffff122224 */ /* 0x000fe200078e0006 */
[----:B------:R-:W-:Y:S01]  /*2830*/  LOP3.LUT R16, R16, 0x1f, RZ, 0xc0, !PT ;  /* 0x0000001f10107812 */ /* 0x000fe200078ec0ff */
[----:B------:R-:W-:Y:S02]  /*2840*/  @P1 IMAD.MOV.U32 R18, RZ, RZ, R7 ;  /* 0x000000ffff121224 */ /* 0x000fe400078e0007 */
[----:B------:R-:W-:Y:S01]  /*2850*/  @P0 IMAD.MOV.U32 R18, RZ, RZ, R8 ;  /* 0x000000ffff120224 */ /* 0x000fe200078e0008 */
[----:B------:R-:W-:Y:S01]  /*2860*/  ISETP.EQ.AND P0, PT, R19, 0x8, PT ;  /* 0x000000081300780c */ /* 0x000fe20003f02270 */
[----:B------:R-:W-:Y:S01]  /*2870*/  @P3 IMAD.MOV.U32 R18, RZ, RZ, R9 ;  /* 0x000000ffff123224 */ /* 0x000fe200078e0009 */
[----:B------:R-:W-:Y:S01]  /*2880*/  @P5 MOV R18, R10 ;  /* 0x0000000a00125202 */ /* 0x000fe20000000f00 */
[----:B------:R-:W-:Y:S01]  /*2890*/  @P4 IMAD.MOV.U32 R18, RZ, RZ, R11 ;  /* 0x000000ffff124224 */ /* 0x000fe200078e000b */
[----:B------:R-:W-:-:S09]  /*28a0*/  SHF.L.W.U32.HI R26, R17, R16, R26 ;  /* 0x00000010111a7219 */ /* 0x000fd20000010e1a */
[----:B------:R-:W-:-:S05]  /*28b0*/  @P0 IMAD.MOV.U32 R18, RZ, RZ, R25 ;  /* 0x000000ffff120224 */ /* 0x000fca00078e0019 */
[----:B------:R-:W-:-:S07]  /*28c0*/  SHF.L.W.U32.HI R17, R18, R16, R17 ;  /* 0x0000001012117219 */ /* 0x000fce0000010e11 */
.L_x_82:
[----:B------:R-:W-:Y:S05]  /*28d0*/  BSYNC.RECONVERGENT B2 ;  /* 0x0000000000027941 */ /* 0x000fea0003800200 */
.L_x_81:
[C-C-:B------:R-:W-:Y:S01]  /*28e0*/  SHF.L.W.U32.HI R25, R17.reuse, 0x2, R26.reuse ;  /* 0x0000000211197819 */ /* 0x140fe20000010e1a */
[----:B------:R-:W-:Y:S01]  /*28f0*/  IMAD.SHL.U32 R17, R17, 0x4, RZ ;  /* 0x0000000411117824 */ /* 0x000fe200078e00ff */
[----:B------:R-:W-:Y:S01]  /*2900*/  UMOV UR6, 0x54442d19 ;  /* 0x54442d1900067882 */ /* 0x000fe20000000000 */
[----:B------:R-:W-:Y:S01]  /*2910*/  UMOV UR7, 0x3bf921fb ;  /* 0x3bf921fb00077882 */ /* 0x000fe20000000000 */
[----:B------:R-:W-:Y:S02]  /*2920*/  SHF.R.S32.HI R18, RZ, 0x1f, R25 ;  /* 0x0000001fff127819 */ /* 0x000fe40000011419 */
[----:B------:R-:W-:Y:S02]  /*2930*/  SHF.R.U32.HI R26, RZ, 0x1e, R26 ;  /* 0x0000001eff1a7819 */ /* 0x000fe4000001161a */
[C---:B------:R-:W-:Y:S02]  /*2940*/  LOP3.LUT R16, R18.reuse, R17, RZ, 0x3c, !PT ;  /* 0x0000001112107212 */ /* 0x040fe400078e3cff */
[----:B------:R-:W-:-:S02]  /*2950*/  LOP3.LUT R17, R18, R25, RZ, 0x3c, !PT ;  /* 0x0000001912117212 */ /* 0x000fc400078e3cff */
[----:B------:R-:W-:Y:S02]  /*2960*/  ISETP.GE.AND P0, PT, R22, RZ, PT ;  /* 0x000000ff1600720c */ /* 0x000fe40003f06270 */
[C---:B------:R-:W-:Y:S02]  /*2970*/  LOP3.LUT R22, R25.reuse, R22, RZ, 0x3c, !PT ;  /* 0x0000001619167212 */ /* 0x040fe400078e3cff */
[----:B------:R-:W0:Y:S01]  /*2980*/  I2F.F64.S64 R16, R16 ;  /* 0x0000001000107312 */ /* 0x000e220000301c00 */
[----:B------:R-:W-:Y:S02]  /*2990*/  LEA.HI R25, R25, R26, RZ, 0x1 ;  /* 0x0000001a19197211 */ /* 0x000fe400078f08ff */
[----:B------:R-:W-:-:S03]  /*29a0*/  ISETP.GE.AND P1, PT, R22, RZ, PT ;  /* 0x000000ff1600720c */ /* 0x000fc60003f26270 */
[----:B------:R-:W-:-:S05]  /*29b0*/  IMAD.MOV R22, RZ, RZ, -R25 ;  /* 0x000000ffff167224 */ /* 0x000fca00078e0a19 */
[----:B------:R-:W-:Y:S01]  /*29c0*/  @!P0 MOV R25, R22 ;  /* 0x0000001600198202 */ /* 0x000fe20000000f00 */
[----:B0-----:R-:W-:-:S10]  /*29d0*/  DMUL R18, R16, UR6 ;  /* 0x0000000610127c28 */ /* 0x001fd40008000000 */
[----:B------:R-:W0:Y:S02]  /*29e0*/  F2F.F32.F64 R18, R18 ;  /* 0x0000001200127310 */ /* 0x000e240000301000 */
[----:B0-----:R-:W-:-:S07]  /*29f0*/  FSEL R26, -R18, R18, !P1 ;  /* 0x00000012121a7208 */ /* 0x001fce0004800100 */
.L_x_79:
[----:B------:R-:W-:Y:S05]  /*2a00*/  BSYNC.RECONVERGENT B1 ;  /* 0x0000000000017941 */ /* 0x000fea0003800200 */
.L_x_78:
        /* <DEDUP_REMOVED lines=25> */
.L_x_91:
[----:B------:R-:W-:Y:S01]  /*2ba0*/  FMUL R4, R22, R21 ;  /* 0x0000001516047220 */ /* 0x000fe20000400000 */
[----:B------:R-:W-:-:S04]  /*2bb0*/  IMAD.MOV.U32 R17, RZ, RZ, RZ ;  /* 0x000000ffff117224 */ /* 0x000fc800078e00ff */
        /* <DEDUP_REMOVED lines=18> */
[----:B------:R-:W-:Y:S01]  /*2ce0*/  SHF.L.U32 R26, R24, 0x8, RZ ;  /* 0x00000008181a7819 */ /* 0x000fe200000006ff */
[----:B------:R-:W-:Y:S01]  /*2cf0*/  IMAD.MOV.U32 R25, RZ, RZ, RZ ;  /* 0x000000ffff197224 */ /* 0x000fe200078e00ff */
[----:B------:R-:W-:Y:S01]  /*2d00*/  UMOV UR5, URZ ;  /* 0x000000ff00057c82 */ /* 0x000fe20008000000 */
[----:B------:R-:W-:Y:S01]  /*2d10*/  IMAD.MOV.U32 R27, RZ, RZ, RZ ;  /* 0x000000ffff1b7224 */ /* 0x000fe200078e00ff */
[----:B------:R-:W-:-:S07]  /*2d20*/  LOP3.LUT R26, R26, 0x80000000, RZ, 0xfc, !PT ;  /* 0x800000001a1a7812 */ /* 0x000fce00078efcff */
.L_x_88:
        /* <DEDUP_REMOVED lines=63> */
.L_x_90:
[----:B------:R-:W-:Y:S05]  /*3120*/  BSYNC.RECONVERGENT B3 ;  /* 0x0000000000037941 */ /* 0x000fea0003800200 */
.L_x_89:
        /* <DEDUP_REMOVED lines=18> */
.L_x_87:
[----:B------:R-:W-:Y:S05]  /*3250*/  BSYNC.RECONVERGENT B2 ;  /* 0x0000000000027941 */ /* 0x000fea0003800200 */
.L_x_86:
[----:B------:R-:W-:Y:S02]  /*3260*/  IMAD.MOV.U32 R18, RZ, RZ, 0x37cbac00 ;  /* 0x37cbac00ff127424 */ /* 0x000fe400078e00ff */
[----:B------:R-:W-:Y:S01]  /*3270*/  FMUL R17, R16, R16 ;  /* 0x0000001010117220 */ /* 0x000fe20000400000 */
[C---:B------:R-:W-:Y:S01]  /*3280*/  LOP3.LUT R19, R25.reuse, 0x1, RZ, 0xc0, !PT ;  /* 0x0000000119137812 */ /* 0x040fe200078ec0ff */
[----:B------:R-:W-:Y:S01]  /*3290*/  IMAD.MOV.U32 R24, RZ, RZ, 0x3d2aaabb ;  /* 0x3d2aaabbff187424 */ /* 0x000fe200078e00ff */
[----:B------:R-:W-:Y:S01]  /*32a0*/  LOP3.LUT P1, RZ, R25, 0x2, RZ, 0xc0, !PT ;  /* 0x0000000219ff7812 */ /* 0x000fe2000782c0ff */
[----:B------:R-:W-:Y:S01]  /*32b0*/  FFMA R18, R17, R18, -0.0013887860113754868507 ;  /* 0xbab607ed11127423 */ /* 0x000fe20000000012 */
[----:B------:R-:W-:Y:S01]  /*32c0*/  ISETP.NE.U32.AND P0, PT, R19, 0x1, PT ;  /* 0x000000011300780c */ /* 0x000fe20003f05070 */
[----:B------:R-:W-:Y:S01]  /*32d0*/  UMOV UR6, 0x9abcaf48 ;  /* 0x9abcaf4800067882 */ /* 0x000fe20000000000 */
[----:B------:R-:W-:Y:S01]  /*32e0*/  MOV R19, 0x3effffff ;  /* 0x3effffff00137802 */ /* 0x000fe20000000f00 */
        /* <DEDUP_REMOVED lines=24> */
.L_x_84:
[----:B------:R-:W-:-:S04]  /*3470*/  FADD R4, R5, R4 ;  /* 0x0000000405047221 */ /* 0x000fc80000000000 */
[----:B------:R-:W-:-:S07]  /*3480*/  FMUL R17, R4, 0.5 ;  /* 0x3f00000004117820 */ /* 0x000fce0000400000 */
.L_x_85:
[----:B------:R-:W-:Y:S05]  /*3490*/  BSYNC.RECONVERGENT B1 ;  /* 0x0000000000017941 */ /* 0x000fea0003800200 */
.L_x_83:
[----:B------:R-:W-:-:S05]  /*34a0*/  IMAD.WIDE R4, R3, 0x4, R14 ;  /* 0x0000000403047825 */ /* 0x000fca00078e020e */
[----:B------:R0:W-:Y:S02]  /*34b0*/  STG.E desc[UR8][R4.64], R17 ;  /* 0x0000001104007986 */ /* 0x0001e4000c101908 */
.L_x_72:
[----:B------:R-:W-:Y:S05]  /*34c0*/  BSYNC.RECONVERGENT B0 ;  /* 0x0000000000007941 */ /* 0x000fea0003800200 */
.L_x_71:
[----:B------:R-:W-:Y:S05]  /*34d0*/  BRA.U UP2, `(.L_x_92) ;  /* 0xffffffe502987547 */ /* 0x000fea000b83ffff */
[----:B------:R-:W-:Y:S05]  /*34e0*/  EXIT ;  /* 0x000000000000794d */ /* 0x000fea0003800000 */
.L_x_93:
        /* <DEDUP_REMOVED lines=9> */
.L_x_98:


//--------------------- .text._ZN3cub18CUB_300001_SM_10006detail8for_each13static_kernelINS2_12policy_hub_t12policy_500_tEmN6thrust24THRUST_300001_SM_1000_NS8cuda_cub20__uninitialized_fill7functorINS7_10device_ptrIfEEfEEEEvT0_T1_ --------------------------
	.section	.text._ZN3cub18CUB_300001_SM_10006detail8for_each13static_kernelINS2_12policy_hub_t12policy_500_tEmN6thrust24THRUST_300001_SM_1000_NS8cuda_cub20__uninitialized_fill7functorINS7_10device_ptrIfEEfEEEEvT0_T1_,"ax",@progbits
	.align	128
        .global         _ZN3cub18CUB_300001_SM_10006detail8for_each13static_kernelINS2_12policy_hub_t12policy_500_tEmN6thrust24THRUST_300001_SM_1000_NS8cuda_cub20__uninitialized_fill7functorINS7_10device_ptrIfEEfEEEEvT0_T1_
        .type           _ZN3cub18CUB_300001_SM_10006detail8for_each13static_kernelINS2_12policy_hub_t12policy_500_tEmN6thrust24THRUST_300001_SM_1000_NS8cuda_cub20__uninitialized_fill7functorINS7_10device_ptrIfEEfEEEEvT0_T1_,@function
        .size           _ZN3cub18CUB_300001_SM_10006detail8for_each13static_kernelINS2_12policy_hub_t12policy_500_tEmN6thrust24THRUST_300001_SM_1000_NS8cuda_cub20__uninitialized_fill7functorINS7_10device_ptrIfEEfEEEEvT0_T1_,(.L_x_99 - _ZN3cub18CUB_300001_SM_10006detail8for_each13static_kernelINS2_12policy_hub_t12policy_500_tEmN6thrust24THRUST_300001_SM_1000_NS8cuda_cub20__uninitialized_fill7functorINS7_10device_ptrIfEEfEEEEvT0_T1_)
        .other          _ZN3cub18CUB_300001_SM_10006detail8for_each13static_kernelINS2_12policy_hub_t12policy_500_tEmN6thrust24THRUST_300001_SM_1000_NS8cuda_cub20__uninitialized_fill7functorINS7_10device_ptrIfEEfEEEEvT0_T1_,@"STO_CUDA_ENTRY STV_DEFAULT"
_ZN3cub18CUB_300001_SM_10006detail8for_each13static_kernelINS2_12policy_hub_t12policy_500_tEmN6thrust24THRUST_300001_SM_1000_NS8cuda_cub20__uninitialized_fill7functorINS7_10device_ptrIfEEfEEEEvT0_T1_:
.text._ZN3cub18CUB_300001_SM_10006detail8for_each13static_kernelINS2_12policy_hub_t12policy_500_tEmN6thrust24THRUST_300001_SM_1000_NS8cuda_cub20__uninitialized_fill7functorINS7_10device_ptrIfEEfEEEEvT0_T1_:
[----:B------:R-:W-:Y:S08]  /*0000*/  LDC R1, c[0x0][0x37c] ;  /* 0x0000df00ff017b82 */ /* 0x000ff00000000800 */
[----:B------:R-:W0:Y:S01]  /*0010*/  S2UR UR4, SR_CTAID.X ;  /* 0x00000000000479c3 */ /* 0x000e220000002500 */
[----:B------:R-:W1:Y:S01]  /*0020*/  LDCU.64 UR6, c[0x0][0x380] ;  /* 0x00007000ff0677ac */ /* 0x000e620008000a00 */
[----:B------:R-:W2:Y:S01]  /*0030*/  LDCU.64 UR8, c[0x0][0x358] ;  /* 0x00006b00ff0877ac */ /* 0x000ea20008000a00 */
[----:B0-----:R-:W-:-:S04]  /*0040*/  UIMAD.WIDE.U32 UR4, UR4, 0x200, URZ ;  /* 0x00000200040478a5 */ /* 0x001fc8000f8e00ff */
[----:B-1----:R-:W-:-:S04]  /*0050*/  UIADD3 UR6, UP0, UPT, -UR4, UR6, URZ ;  /* 0x0000000604067290 */ /* 0x002fc8000ff1e1ff */
[----:B------:R-:W-:Y:S02]  /*0060*/  UIADD3.X UR7, UPT, UPT, ~UR5, UR7, URZ, UP0, !UPT ;  /* 0x0000000705077290 */ /* 0x000fe400087fe5ff */
[----:B------:R-:W-:-:S04]  /*0070*/  UISETP.GE.U32.AND UP0, UPT, UR6, 0x200, UPT ;  /* 0x000002000600788c */ /* 0x000fc8000bf06070 */
[----:B------:R-:W-:-:S09]  /*0080*/  UISETP.GE.U32.AND.EX UP0, UPT, UR7, URZ, UPT, UP0 ;  /* 0x000000ff0700728c */ /* 0x000fd2000bf06100 */
[----:B--2---:R-:W-:Y:S05]  /*0090*/  BRA.U !UP0, `(.L_x_94) ;  /* 0x0000000108287547 */ /* 0x004fea000b800000 */
[----:B------:R-:W0:Y:S01]  /*00a0*/  S2R R0, SR_TID.X ;  /* 0x0000000000007919 */ /* 0x000e220000002100 */
[----:B------:R-:W1:Y:S01]  /*00b0*/  LDCU.64 UR6, c[0x0][0x388] ;  /* 0x00007100ff0677ac */ /* 0x000e620008000a00 */
[----:B------:R-:W2:Y:S01]  /*00c0*/  LDC R5, c[0x0][0x390] ;  /* 0x0000e400ff057b82 */ /* 0x000ea20000000800 */
[----:B0-----:R-:W-:-:S05]  /*00d0*/  IADD3 R0, P0, PT, R0, UR4, RZ ;  /* 0x0000000400007c10 */ /* 0x001fca000ff1e0ff */
[----:B------:R-:W-:Y:S01]  /*00e0*/  IMAD.X R3, RZ, RZ, UR5, P0 ;  /* 0x00000005ff037e24 */ /* 0x000fe200080e06ff */
[----:B-1----:R-:W-:-:S04]  /*00f0*/  LEA R2, P0, R0, UR6, 0x2 ;  /* 0x0000000600027c11 */ /* 0x002fc8000f8010ff */
[----:B------:R-:W-:-:S05]  /*0100*/  LEA.HI.X R3, R0, UR7, R3, 0x2, P0 ;  /* 0x0000000700037c11 */ /* 0x000fca00080f1403 */
[----:B--2---:R-:W-:Y:S04]  /*0110*/  STG.E desc[UR8][R2.64], R5 ;  /* 0x0000000502007986 */ /* 0x004fe8000c101908 */
[----:B------:R-:W-:Y:S01]  /*0120*/  STG.E desc[UR8][R2.64+0x400], R5 ;  /* 0x0004000502007986 */ /* 0x000fe2000c101908 */
[----:B------:R-:W-:Y:S05]  /*0130*/  EXIT ;  /* 0x000000000000794d */ /* 0x000fea0003800000 */
.L_x_94:
[----:B------:R-:W0:Y:S01]  /*0140*/  S2R R0, SR_TID.X ;  /* 0x0000000000007919 */ /* 0x000e220000002100 */
[----:B------:R-:W-:Y:S01]  /*0150*/  IMAD.U32 R2, RZ, RZ, UR7 ;  /* 0x00000007ff027e24 */ /* 0x000fe2000f8e00ff */
[----:B------:R-:W1:Y:S01]  /*0160*/  LDCU.64 UR10, c[0x0][0x388] ;  /* 0x00007100ff0a77ac */ /* 0x000e620008000a00 */
[----:B------:R-:W-:Y:S01]  /*0170*/  IMAD.U32 R4, RZ, RZ, UR7 ;  /* 0x00000007ff047e24 */ /* 0x000fe2000f8e00ff */
[----:B0-----:R-:W-:-:S04]  /*0180*/  ISETP.LT.U32.AND P0, PT, R0, UR6, PT ;  /* 0x0000000600007c0c */ /* 0x001fc8000bf01070 */
[----:B------:R-:W-:Y:S01]  /*0190*/  ISETP.GT.U32.AND.EX P0, PT, R2, RZ, PT, P0 ;  /* 0x000000ff0200720c */ /* 0x000fe20003f04100 */
[C---:B------:R-:W-:Y:S01]  /*01a0*/  VIADD R2, R0.reuse, 0x100 ;  /* 0x0000010000027836 */ /* 0x040fe20000000000 */
[----:B------:R-:W-:-:S04]  /*01b0*/  IADD3 R0, P2, PT, R0, UR4, RZ ;  /* 0x0000000400007c10 */ /* 0x000fc8000ff5e0ff */
[----:B------:R-:W-:Y:S01]  /*01c0*/  ISETP.LT.U32.AND P1, PT, R2, UR6, PT ;  /* 0x0000000602007c0c */ /* 0x000fe2000bf21070 */
[----:B------:R-:W-:Y:S01]  /*01d0*/  IMAD.X R3, RZ, RZ, UR5, P2 ;  /* 0x00000005ff037e24 */ /* 0x000fe200090e06ff */
[----:B-1----:R-:W-:Y:S02]  /*01e0*/  LEA R2, P2, R0, UR10, 0x2 ;  /* 0x0000000a00027c11 */ /* 0x002fe4000f8410ff */
[----:B------:R-:W-:Y:S02]  /*01f0*/  ISETP.GT.U32.AND.EX P1, PT, R4, RZ, PT, P1 ;  /* 0x000000ff0400720c */ /* 0x000fe40003f24110 */
[----:B------:R-:W-:Y:S01]  /*0200*/  LEA.HI.X R3, R0, UR11, R3, 0x2, P2 ;  /* 0x0000000b00037c11 */ /* 0x000fe200090f1403 */
[----:B------:R-:W0:Y:S04]  /*0210*/  @P0 LDC R5, c[0x0][0x390] ;  /* 0x0000e400ff050b82 */ /* 0x000e280000000800 */
[----:B0-----:R0:W-:Y:S06]  /*0220*/  @P0 STG.E desc[UR8][R2.64], R5 ;  /* 0x0000000502000986 */ /* 0x0011ec000c101908 */
[----:B------:R-:W-:Y:S05]  /*0230*/  @!P1 EXIT ;  /* 0x000000000000994d */ /* 0x000fea0003800000 */
[----:B0-----:R-:W0:Y:S02]  /*0240*/  LDC R5, c[0x0][0x390] ;  /* 0x0000e400ff057b82 */ /* 0x001e240000000800 */
[----:B0-----:R-:W-:Y:S01]  /*0250*/  STG.E desc[UR8][R2.64+0x400], R5 ;  /* 0x0004000502007986 */ /* 0x001fe2000c101908 */
[----:B------:R-:W-:Y:S05]  /*0260*/  EXIT ;  /* 0x000000000000794d */ /* 0x000fea0003800000 */
.L_x_95:
        /* <DEDUP_REMOVED lines=9> */
.L_x_99:


//--------------------- .text._ZN3cub18CUB_300001_SM_10006detail11EmptyKernelIvEEvv --------------------------
	.section	.text._ZN3cub18CUB_300001_SM_10006detail11EmptyKernelIvEEvv,"ax",@progbits
	.align	128
        .global         _ZN3cub18CUB_300001_SM_10006detail11EmptyKernelIvEEvv
        .type           _ZN3cub18CUB_300001_SM_10006detail11EmptyKernelIvEEvv,@function
        .size           _ZN3cub18CUB_300001_SM_10006detail11EmptyKernelIvEEvv,(.L_x_100 - _ZN3cub18CUB_300001_SM_10006detail11EmptyKernelIvEEvv)
        .other          _ZN3cub18CUB_300001_SM_10006detail11EmptyKernelIvEEvv,@"STO_CUDA_ENTRY STV_DEFAULT"
_ZN3cub18CUB_300001_SM_10006detail11EmptyKernelIvEEvv:
.text._ZN3cub18CUB_300001_SM_10006detail11EmptyKernelIvEEvv:
[----:B------:R-:W-:Y:S01]  /*0000*/  LDC R1, c[0x0][0x37c] ;  /* 0x0000df00ff017b82 */ /* 0x000fe20000000800 */
[----:B------:R-:W-:Y:S05]  /*0010*/  EXIT ;  /* 0x000000000000794d */ /* 0x000fea0003800000 */
.L_x_96:
        /* <DEDUP_REMOVED lines=14> */
.L_x_100:


//--------------------- .nv.global.init           --------------------------
	.section	.nv.global.init,"aw",@progbits
	.align	4
.nv.global.init:
	.type		__cudart_i2opi_f,@object
	.size		__cudart_i2opi_f,(.L_43 - __cudart_i2opi_f)
__cudart_i2opi_f:
        /*0000*/ 	.byte	0x41, 0x90, 0x43, 0x3c, 0x99, 0x95, 0x62, 0xdb, 0xc0, 0xdd, 0x34, 0xf5, 0xd1, 0x57, 0x27, 0xfc
        /*0010*/ 	.byte	0x29, 0x15, 0x44, 0x4e, 0x6e, 0x83, 0xf9, 0xa2
.L_43:


//--------------------- .nv.shared.reserved.0     --------------------------
	.section	.nv.shared.reserved.0,"aw",@nobits
	.weak		__nv_reservedSMEM_offset_0_alias
	.size		__nv_reservedSMEM_offset_0_alias, 0, 64
	.other		__nv_reservedSMEM_offset_0_alias,@"STO_CUDA_RESERVED_SHARED STV_DEFAULT"
__nv_reservedSMEM_offset_0_alias:
	.zero		0
	.zero		64


//--------------------- .nv.global                --------------------------
	.section	.nv.global,"aw",@nobits
.nv.global:
	.type		_ZN34_INTERNAL_c88e4241_4_k_cu_9e861b946thrust24THRUST_300001_SM_1000_NS3seqE,@object
	.size		_ZN34_INTERNAL_c88e4241_4_k_cu_9e861b946thrust24THRUST_300001_SM_1000_NS3seqE,(_ZN34_INTERNAL_c88e4241_4_k_cu_9e861b944cuda3std3__48in_placeE - _ZN34_INTERNAL_c88e4241_4_k_cu_9e861b946thrust24THRUST_300001_SM_1000_NS3seqE)
_ZN34_INTERNAL_c88e4241_4_k_cu_9e861b946thrust24THRUST_300001_SM_1000_NS3seqE:
	.zero		1
	.type		_ZN34_INTERNAL_c88e4241_4_k_cu_9e861b944cuda3std3__48in_placeE,@object
	.size		_ZN34_INTERNAL_c88e4241_4_k_cu_9e861b944cuda3std3__48in_placeE,(_ZN34_INTERNAL_c88e4241_4_k_cu_9e861b944cuda3std6ranges3__45__cpo4sizeE - _ZN34_INTERNAL_c88e4241_4_k_cu_9e861b944cuda3std3__48in_placeE)
_ZN34_INTERNAL_c88e4241_4_k_cu_9e861b944cuda3std3__48in_placeE:
	.zero		1
	.type		_ZN34_INTERNAL_c88e4241_4_k_cu_9e861b944cuda3std6ranges3__45__cpo4sizeE,@object
	.size		_ZN34_INTERNAL_c88e4241_4_k_cu_9e861b944cuda3std6ranges3__45__cpo4sizeE,(_ZN34_INTERNAL_c88e4241_4_k_cu_9e861b946thrust24THRUST_300001_SM_1000_NS12placeholders2_3E - _ZN34_INTERNAL_c88e4241_4_k_cu_9e861b944cuda3std6ranges3__45__cpo4sizeE)
_ZN34_INTERNAL_c88e4241_4_k_cu_9e861b944cuda3std6ranges3__45__cpo4sizeE:
	.zero		1
	.type		_ZN34_INTERNAL_c88e4241_4_k_cu_9e861b946thrust24THRUST_300001_SM_1000_NS12placeholders2_3E,@object
	.size		_ZN34_INTERNAL_c88e4241_4_k_cu_9e861b946thrust24THRUST_300001_SM_1000_NS12placeholders2_3E,(_ZN34_INTERNAL_c88e4241_4_k_cu_9e861b944cuda3std3__45__cpo6cbeginE - _ZN34_INTERNAL_c88e4241_4_k_cu_9e861b946thrust24THRUST_300001_SM_1000_NS12placeholders2_3E)
_ZN34_INTERNAL_c88e4241_4_k_cu_9e861b946thrust24THRUST_300001_SM_1000_NS12placeholders2_3E:
	.zero		1
	.type		_ZN34_INTERNAL_c88e4241_4_k_cu_9e861b944cuda3std3__45__cpo6cbeginE,@object
	.size		_ZN34_INTERNAL_c88e4241_4_k_cu_9e861b944cuda3std3__45__cpo6cbeginE,(_ZN34_INTERNAL_c88e4241_4_k_cu_9e861b944cuda3std6ranges3__45__cpo6cbeginE - _ZN34_INTERNAL_c88e4241_4_k_cu_9e861b944cuda3std3__45__cpo6cbeginE)
_ZN34_INTERNAL_c88e4241_4_k_cu_9e861b944cuda3std3__45__cpo6cbeginE:
	.zero		1
	.type		_ZN34_INTERNAL_c88e4241_4_k_cu_9e861b944cuda3std6ranges3__45__cpo6cbeginE,@object
	.size		_ZN34_INTERNAL_c88e4241_4_k_cu_9e861b944cuda3std6ranges3__45__cpo6cbeginE,(_ZN34_INTERNAL_c88e4241_4_k_cu_9e861b946thrust24THRUST_300001_SM_1000_NS12placeholders2_7E - _ZN34_INTERNAL_c88e4241_4_k_cu_9e861b944cuda3std6ranges3__45__cpo6cbeginE)
_ZN34_INTERNAL_c88e4241_4_k_cu_9e861b944cuda3std6ranges3__45__cpo6cbeginE:
	.zero		1
	.type		_ZN34_INTERNAL_c88e4241_4_k_cu_9e861b946thrust24THRUST_300001_SM_1000_NS12placeholders2_7E,@object
	.size		_ZN34_INTERNAL_c88e4241_4_k_cu_9e861b946thrust24THRUST_300001_SM_1000_NS12placeholders2_7E,(_ZN34_INTERNAL_c88e4241_4_k_cu_9e861b944cuda3std3__45__cpo7crbeginE - _ZN34_INTERNAL_c88e4241_4_k_cu_9e861b946thrust24THRUST_300001_SM_1000_NS12placeholders2_7E)
_ZN34_INTERNAL_c88e4241_4_k_cu_9e861b946thrust24THRUST_300001_SM_1000_NS12placeholders2_7E:
	.zero		1
	.type		_ZN34_INTERNAL_c88e4241_4_k_cu_9e861b944cuda3std3__45__cpo7crbeginE,@object
	.size		_ZN34_INTERNAL_c88e4241_4_k_cu_9e861b944cuda3std3__45__cpo7crbeginE,(_ZN34_INTERNAL_c88e4241_4_k_cu_9e861b944cuda3std6ranges3__45__cpo4nextE - _ZN34_INTERNAL_c88e4241_4_k_cu_9e861b944cuda3std3__45__cpo7crbeginE)
_ZN34_INTERNAL_c88e4241_4_k_cu_9e861b944cuda3std3__45__cpo7crbeginE:
	.zero		1
	.type		_ZN34_INTERNAL_c88e4241_4_k_cu_9e861b944cuda3std6ranges3__45__cpo4nextE,@object
	.size		_ZN34_INTERNAL_c88e4241_4_k_cu_9e861b944cuda3std6ranges3__45__cpo4nextE,(_ZN34_INTERNAL_c88e4241_4_k_cu_9e861b944cuda3std6ranges3__45__cpo4swapE - _ZN34_INTERNAL_c88e4241_4_k_cu_9e861b944cuda3std6ranges3__45__cpo4nextE)
_ZN34_INTERNAL_c88e4241_4_k_cu_9e861b944cuda3std6ranges3__45__cpo4nextE:
	.zero		1
	.type		_ZN34_INTERNAL_c88e4241_4_k_cu_9e861b944cuda3std6ranges3__45__cpo4swapE,@object
	.size		_ZN34_INTERNAL_c88e4241_4_k_cu_9e861b944cuda3std6ranges3__45__cpo4swapE,(_ZN34_INTERNAL_c88e4241_4_k_cu_9e861b946thrust24THRUST_300001_SM_1000_NS8cuda_cub10par_nosyncE - _ZN34_INTERNAL_c88e4241_4_k_cu_9e861b944cuda3std6ranges3__45__cpo4swapE)
_ZN34_INTERNAL_c88e4241_4_k_cu_9e861b944cuda3std6ranges3__45__cpo4swapE:
	.zero		1
	.type		_ZN34_INTERNAL_c88e4241_4_k_cu_9e861b946thrust24THRUST_300001_SM_1000_NS8cuda_cub10par_nosyncE,@object
	.size		_ZN34_INTERNAL_c88e4241_4_k_cu_9e861b946thrust24THRUST_300001_SM_1000_NS8cuda_cub10par_nosyncE,(_ZN34_INTERNAL_c88e4241_4_k_cu_9e861b946thrust24THRUST_300001_SM_1000_NS12placeholders2_9E - _ZN34_INTERNAL_c88e4241_4_k_cu_9e861b946thrust24THRUST_300001_SM_1000_NS8cuda_cub10par_nosyncE)
_ZN34_INTERNAL_c88e4241_4_k_cu_9e861b946thrust24THRUST_300001_SM_1000_NS8cuda_cub10par_nosyncE:
	.zero		1
	.type		_ZN34_INTERNAL_c88e4241_4_k_cu_9e861b946thrust24THRUST_300001_SM_1000_NS12placeholders2_9E,@object
	.size		_ZN34_INTERNAL_c88e4241_4_k_cu_9e861b946thrust24THRUST_300001_SM_1000_NS12placeholders2_9E,(_ZN34_INTERNAL_c88e4241_4_k_cu_9e861b944cuda3std3__436_GLOBAL__N__c88e4241_4_k_cu_9e861b946ignoreE - _ZN34_INTERNAL_c88e4241_4_k_cu_9e861b946thrust24THRUST_300001_SM_1000_NS12placeholders2_9E)
_ZN34_INTERNAL_c88e4241_4_k_cu_9e861b946thrust24THRUST_300001_SM_1000_NS12placeholders2_9E:
	.zero		1
	.type		_ZN34_INTERNAL_c88e4241_4_k_cu_9e861b944cuda3std3__436_GLOBAL__N__c88e4241_4_k_cu_9e861b946ignoreE,@object
	.size		_ZN34_INTERNAL_c88e4241_4_k_cu_9e861b944cuda3std3__436_GLOBAL__N__c88e4241_4_k_cu_9e861b946ignoreE,(_ZN34_INTERNAL_c88e4241_4_k_cu_9e861b944cuda3std6ranges3__45__cpo4dataE - _ZN34_INTERNAL_c88e4241_4_k_cu_9e861b944cuda3std3__436_GLOBAL__N__c88e4241_4_k_cu_9e861b946ignoreE)
_ZN34_INTERNAL_c88e4241_4_k_cu_9e861b944cuda3std3__436_GLOBAL__N__c88e4241_4_k_cu_9e861b946ignoreE:
	.zero		1
	.type		_ZN34_INTERNAL_c88e4241_4_k_cu_9e861b944cuda3std6ranges3__45__cpo4dataE,@object
	.size		_ZN34_INTERNAL_c88e4241_4_k_cu_9e861b944cuda3std6ranges3__45__cpo4dataE,(_ZN34_INTERNAL_c88e4241_4_k_cu_9e861b946thrust24THRUST_300001_SM_1000_NS12placeholders2_1E - _ZN34_INTERNAL_c88e4241_4_k_cu_9e861b944cuda3std6ranges3__45__cpo4dataE)
_ZN34_INTERNAL_c88e4241_4_k_cu_9e861b944cuda3std6ranges3__45__cpo4dataE:
	.zero		1
	.type		_ZN34_INTERNAL_c88e4241_4_k_cu_9e861b946thrust24THRUST_300001_SM_1000_NS12placeholders2_1E,@object
	.size		_ZN34_INTERNAL_c88e4241_4_k_cu_9e861b946thrust24THRUST_300001_SM_1000_NS12placeholders2_1E,(_ZN34_INTERNAL_c88e4241_4_k_cu_9e861b944cuda3std3__45__cpo5beginE - _ZN34_INTERNAL_c88e4241_4_k_cu_9e861b946thrust24THRUST_300001_SM_1000_NS12placeholders2_1E)
_ZN34_INTERNAL_c88e4241_4_k_cu_9e861b946thrust24THRUST_300001_SM_1000_NS12placeholders2_1E:
	.zero		1
	.type		_ZN34_INTERNAL_c88e4241_4_k_cu_9e861b944cuda3std3__45__cpo5beginE,@object
	.size		_ZN34_INTERNAL_c88e4241_4_k_cu_9e861b944cuda3std3__45__cpo5beginE,(_ZN34_INTERNAL_c88e4241_4_k_cu_9e861b944cuda3std6ranges3__45__cpo5beginE - _ZN34_INTERNAL_c88e4241_4_k_cu_9e861b944cuda3std3__45__cpo5beginE)
_ZN34_INTERNAL_c88e4241_4_k_cu_9e861b944cuda3std3__45__cpo5beginE:
	.zero		1
	.type		_ZN34_INTERNAL_c88e4241_4_k_cu_9e861b944cuda3std6ranges3__45__cpo5beginE,@object
	.size		_ZN34_INTERNAL_c88e4241_4_k_cu_9e861b944cuda3std6ranges3__45__cpo5beginE,(_ZN34_INTERNAL_c88e4241_4_k_cu_9e861b946thrust24THRUST_300001_SM_1000_NS12placeholders2_5E - _ZN34_INTERNAL_c88e4241_4_k_cu_9e861b944cuda3std6ranges3__45__cpo5beginE)
_ZN34_INTERNAL_c88e4241_4_k_cu_9e861b944cuda3std6ranges3__45__cpo5beginE:
	.zero		1
	.type		_ZN34_INTERNAL_c88e4241_4_k_cu_9e861b946thrust24THRUST_300001_SM_1000_NS12placeholders2_5E,@object
	.size		_ZN34_INTERNAL_c88e4241_4_k_cu_9e861b946thrust24THRUST_300001_SM_1000_NS12placeholders2_5E,(_ZN34_INTERNAL_c88e4241_4_k_cu_9e861b944cuda3std3__45__cpo6rbeginE - _ZN34_INTERNAL_c88e4241_4_k_cu_9e861b946thrust24THRUST_300001_SM_1000_NS12placeholders2_5E)
_ZN34_INTERNAL_c88e4241_4_k_cu_9e861b946thrust24THRUST_300001_SM_1000_NS12placeholders2_5E:
	.zero		1
	.type		_ZN34_INTERNAL_c88e4241_4_k_cu_9e861b944cuda3std3__45__cpo6rbeginE,@object
	.size		_ZN34_INTERNAL_c88e4241_4_k_cu_9e861b944cuda3std3__45__cpo6rbeginE,(_ZN34_INTERNAL_c88e4241_4_k_cu_9e861b944cuda3std6ranges3__45__cpo7advanceE - _ZN34_INTERNAL_c88e4241_4_k_cu_9e861b944cuda3std3__45__cpo6rbeginE)
_ZN34_INTERNAL_c88e4241_4_k_cu_9e861b944cuda3std3__45__cpo6rbeginE:
	.zero		1
	.type		_ZN34_INTERNAL_c88e4241_4_k_cu_9e861b944cuda3std6ranges3__45__cpo7advanceE,@object
	.size		_ZN34_INTERNAL_c88e4241_4_k_cu_9e861b944cuda3std6ranges3__45__cpo7advanceE,(_ZN34_INTERNAL_c88e4241_4_k_cu_9e861b944cuda3std3__47nulloptE - _ZN34_INTERNAL_c88e4241_4_k_cu_9e861b944cuda3std6ranges3__45__cpo7advanceE)
_ZN34_INTERNAL_c88e4241_4_k_cu_9e861b944cuda3std6ranges3__45__cpo7advanceE:
	.zero		1
	.type		_ZN34_INTERNAL_c88e4241_4_k_cu_9e861b944cuda3std3__47nulloptE,@object
	.size		_ZN34_INTERNAL_c88e4241_4_k_cu_9e861b944cuda3std3__47nulloptE,(_ZN34_INTERNAL_c88e4241_4_k_cu_9e861b944cuda3std6ranges3__45__cpo8distanceE - _ZN34_INTERNAL_c88e4241_4_k_cu_9e861b944cuda3std3__47nulloptE)
_ZN34_INTERNAL_c88e4241_4_k_cu_9e861b944cuda3std3__47nulloptE:
	.zero		1
	.type		_ZN34_INTERNAL_c88e4241_4_k_cu_9e861b944cuda3std6ranges3__45__cpo8distanceE,@object
	.size		_ZN34_INTERNAL_c88e4241_4_k_cu_9e861b944cuda3std6ranges3__45__cpo8distanceE,(_ZN34_INTERNAL_c88e4241_4_k_cu_9e861b946thrust24THRUST_300001_SM_1000_NS12placeholders3_10E - _ZN34_INTERNAL_c88e4241_4_k_cu_9e861b944cuda3std6ranges3__45__cpo8distanceE)
_ZN34_INTERNAL_c88e4241_4_k_cu_9e861b944cuda3std6ranges3__45__cpo8distanceE:
	.zero		1
	.type		_ZN34_INTERNAL_c88e4241_4_k_cu_9e861b946thrust24THRUST_300001_SM_1000_NS12placeholders3_10E,@object
	.size		_ZN34_INTERNAL_c88e4241_4_k_cu_9e861b946thrust24THRUST_300001_SM_1000_NS12placeholders3_10E,(_ZN34_INTERNAL_c88e4241_4_k_cu_9e861b944cuda3std3__419piecewise_constructE - _ZN34_INTERNAL_c88e4241_4_k_cu_9e861b946thrust24THRUST_300001_SM_1000_NS12placeholders3_10E)
_ZN34_INTERNAL_c88e4241_4_k_cu_9e861b946thrust24THRUST_300001_SM_1000_NS12placeholders3_10E:
	.zero		1
	.type		_ZN34_INTERNAL_c88e4241_4_k_cu_9e861b944cuda3std3__419piecewise_constructE,@object
	.size		_ZN34_INTERNAL_c88e4241_4_k_cu_9e861b944cuda3std3__419piecewise_constructE,(_ZN34_INTERNAL_c88e4241_4_k_cu_9e861b944cuda3std6ranges3__45__cpo5cdataE - _ZN34_INTERNAL_c88e4241_4_k_cu_9e861b944cuda3std3__419piecewise_constructE)
_ZN34_INTERNAL_c88e4241_4_k_cu_9e861b944cuda3std3__419piecewise_constructE:
	.zero		1
	.type		_ZN34_INTERNAL_c88e4241_4_k_cu_9e861b944cuda3std6ranges3__45__cpo5cdataE,@object
	.size		_ZN34_INTERNAL_c88e4241_4_k_cu_9e861b944cuda3std6ranges3__45__cpo5cdataE,(_ZN34_INTERNAL_c88e4241_4_k_cu_9e861b946thrust24THRUST_300001_SM_1000_NS12placeholders2_2E - _ZN34_INTERNAL_c88e4241_4_k_cu_9e861b944cuda3std6ranges3__45__cpo5cdataE)
_ZN34_INTERNAL_c88e4241_4_k_cu_9e861b944cuda3std6ranges3__45__cpo5cdataE:
	.zero		1
	.type		_ZN34_INTERNAL_c88e4241_4_k_cu_9e861b946thrust24THRUST_300001_SM_1000_NS12placeholders2_2E,@object
	.size		_ZN34_INTERNAL_c88e4241_4_k_cu_9e861b946thrust24THRUST_300001_SM_1000_NS12placeholders2_2E,(_ZN34_INTERNAL_c88e4241_4_k_cu_9e861b944cuda3std3__45__cpo3endE - _ZN34_INTERNAL_c88e4241_4_k_cu_9e861b946thrust24THRUST_300001_SM_1000_NS12placeholders2_2E)
_ZN34_INTERNAL_c88e4241_4_k_cu_9e861b946thrust24THRUST_300001_SM_1000_NS12placeholders2_2E:
	.zero		1
	.type		_ZN34_INTERNAL_c88e4241_4_k_cu_9e861b944cuda3std3__45__cpo3endE,@object
	.size		_ZN34_INTERNAL_c88e4241_4_k_cu_9e861b944cuda3std3__45__cpo3endE,(_ZN34_INTERNAL_c88e4241_4_k_cu_9e861b944cuda3std6ranges3__45__cpo3endE - _ZN34_INTERNAL_c88e4241_4_k_cu_9e861b944cuda3std3__45__cpo3endE)
_ZN34_INTERNAL_c88e4241_4_k_cu_9e861b944cuda3std3__45__cpo3endE:
	.zero		1
	.type		_ZN34_INTERNAL_c88e4241_4_k_cu_9e861b944cuda3std6ranges3__45__cpo3endE,@object
	.size		_ZN34_INTERNAL_c88e4241_4_k_cu_9e861b944cuda3std6ranges3__45__cpo3endE,(_ZN34_INTERNAL_c88e4241_4_k_cu_9e861b946thrust24THRUST_300001_SM_1000_NS12placeholders2_6E - _ZN34_INTERNAL_c88e4241_4_k_cu_9e861b944cuda3std6ranges3__45__cpo3endE)
_ZN34_INTERNAL_c88e4241_4_k_cu_9e861b944cuda3std6ranges3__45__cpo3endE:
	.zero		1
	.type		_ZN34_INTERNAL_c88e4241_4_k_cu_9e861b946thrust24THRUST_300001_SM_1000_NS12placeholders2_6E,@object
	.size		_ZN34_INTERNAL_c88e4241_4_k_cu_9e861b946thrust24THRUST_300001_SM_1000_NS12placeholders2_6E,(_ZN34_INTERNAL_c88e4241_4_k_cu_9e861b944cuda3std3__45__cpo4rendE - _ZN34_INTERNAL_c88e4241_4_k_cu_9e861b946thrust24THRUST_300001_SM_1000_NS12placeholders2_6E)
_ZN34_INTERNAL_c88e4241_4_k_cu_9e861b946thrust24THRUST_300001_SM_1000_NS12placeholders2_6E:
	.zero		1
	.type		_ZN34_INTERNAL_c88e4241_4_k_cu_9e861b944cuda3std3__45__cpo4rendE,@object
	.size		_ZN34_INTERNAL_c88e4241_4_k_cu_9e861b944cuda3std3__45__cpo4rendE,(_ZN34_INTERNAL_c88e4241_4_k_cu_9e861b944cuda3std6ranges3__45__cpo9iter_swapE - _ZN34_INTERNAL_c88e4241_4_k_cu_9e861b944cuda3std3__45__cpo4rendE)
_ZN34_INTERNAL_c88e4241_4_k_cu_9e861b944cuda3std3__45__cpo4rendE:
	.zero		1
	.type		_ZN34_INTERNAL_c88e4241_4_k_cu_9e861b944cuda3std6ranges3__45__cpo9iter_swapE,@object
	.size		_ZN34_INTERNAL_c88e4241_4_k_cu_9e861b944cuda3std6ranges3__45__cpo9iter_swapE,(_ZN34_INTERNAL_c88e4241_4_k_cu_9e861b944cuda3std3__48unexpectE - _ZN34_INTERNAL_c88e4241_4_k_cu_9e861b944cuda3std6ranges3__45__cpo9iter_swapE)
_ZN34_INTERNAL_c88e4241_4_k_cu_9e861b944cuda3std6ranges3__45__cpo9iter_swapE:
	.zero		1
	.type		_ZN34_INTERNAL_c88e4241_4_k_cu_9e861b944cuda3std3__48unexpectE,@object
	.size		_ZN34_INTERNAL_c88e4241_4_k_cu_9e861b944cuda3std3__48unexpectE,(_ZN34_INTERNAL_c88e4241_4_k_cu_9e861b946thrust24THRUST_300001_SM_1000_NS8cuda_cub3parE - _ZN34_INTERNAL_c88e4241_4_k_cu_9e861b944cuda3std3__48unexpectE)
_ZN34_INTERNAL_c88e4241_4_k_cu_9e861b944cuda3std3__48unexpectE:
	.zero		1
	.type		_ZN34_INTERNAL_c88e4241_4_k_cu_9e861b946thrust24THRUST_300001_SM_1000_NS8cuda_cub3parE,@object
	.size		_ZN34_INTERNAL_c88e4241_4_k_cu_9e861b946thrust24THRUST_300001_SM_1000_NS8cuda_cub3parE,(_ZN34_INTERNAL_c88e4241_4_k_cu_9e861b946thrust24THRUST_300001_SM_1000_NS12placeholders2_4E - _ZN34_INTERNAL_c88e4241_4_k_cu_9e861b946thrust24THRUST_300001_SM_1000_NS8cuda_cub3parE)
_ZN34_INTERNAL_c88e4241_4_k_cu_9e861b946thrust24THRUST_300001_SM_1000_NS8cuda_cub3parE:
	.zero		1
	.type		_ZN34_INTERNAL_c88e4241_4_k_cu_9e861b946thrust24THRUST_300001_SM_1000_NS12placeholders2_4E,@object
	.size		_ZN34_INTERNAL_c88e4241_4_k_cu_9e861b946thrust24THRUST_300001_SM_1000_NS12placeholders2_4E,(_ZN34_INTERNAL_c88e4241_4_k_cu_9e861b944cuda3std3__45__cpo4cendE - _ZN34_INTERNAL_c88e4241_4_k_cu_9e861b946thrust24THRUST_300001_SM_1000_NS12placeholders2_4E)
_ZN34_INTERNAL_c88e4241_4_k_cu_9e861b946thrust24THRUST_300001_SM_1000_NS12placeholders2_4E:
	.zero		1
	.type		_ZN34_INTERNAL_c88e4241_4_k_cu_9e861b944cuda3std3__45__cpo4cendE,@object
	.size		_ZN34_INTERNAL_c88e4241_4_k_cu_9e861b944cuda3std3__45__cpo4cendE,(_ZN34_INTERNAL_c88e4241_4_k_cu_9e861b944cuda3std6ranges3__45__cpo4cendE - _ZN34_INTERNAL_c88e4241_4_k_cu_9e861b944cuda3std3__45__cpo4cendE)
_ZN34_INTERNAL_c88e4241_4_k_cu_9e861b944cuda3std3__45__cpo4cendE:
	.zero		1
	.type		_ZN34_INTERNAL_c88e4241_4_k_cu_9e861b944cuda3std6ranges3__45__cpo4cendE,@object
	.size		_ZN34_INTERNAL_c88e4241_4_k_cu_9e861b944cuda3std6ranges3__45__cpo4cendE,(_ZN34_INTERNAL_c88e4241_4_k_cu_9e861b944cuda3std3__420unreachable_sentinelE - _ZN34_INTERNAL_c88e4241_4_k_cu_9e861b944cuda3std6ranges3__45__cpo4cendE)
_ZN34_INTERNAL_c88e4241_4_k_cu_9e861b944cuda3std6ranges3__45__cpo4cendE:
	.zero		1
	.type		_ZN34_INTERNAL_c88e4241_4_k_cu_9e861b944cuda3std3__420unreachable_sentinelE,@object
	.size		_ZN34_INTERNAL_c88e4241_4_k_cu_9e861b944cuda3std3__420unreachable_sentinelE,(_ZN34_INTERNAL_c88e4241_4_k_cu_9e861b944cuda3std6ranges3__45__cpo5ssizeE - _ZN34_INTERNAL_c88e4241_4_k_cu_9e861b944cuda3std3__420unreachable_sentinelE)
_ZN34_INTERNAL_c88e4241_4_k_cu_9e861b944cuda3std3__420unreachable_sentinelE:
	.zero		1
	.type		_ZN34_INTERNAL_c88e4241_4_k_cu_9e861b944cuda3std6ranges3__45__cpo5ssizeE,@object
	.size		_ZN34_INTERNAL_c88e4241_4_k_cu_9e861b944cuda3std6ranges3__45__cpo5ssizeE,(_ZN34_INTERNAL_c88e4241_4_k_cu_9e861b946thrust24THRUST_300001_SM_1000_NS12placeholders2_8E - _ZN34_INTERNAL_c88e4241_4_k_cu_9e861b944cuda3std6ranges3__45__cpo5ssizeE)
_ZN34_INTERNAL_c88e4241_4_k_cu_9e861b944cuda3std6ranges3__45__cpo5ssizeE:
	.zero		1
	.type		_ZN34_INTERNAL_c88e4241_4_k_cu_9e861b946thrust24THRUST_300001_SM_1000_NS12placeholders2_8E,@object
	.size		_ZN34_INTERNAL_c88e4241_4_k_cu_9e861b946thrust24THRUST_300001_SM_1000_NS12placeholders2_8E,(_ZN34_INTERNAL_c88e4241_4_k_cu_9e861b944cuda3std3__45__cpo5crendE - _ZN34_INTERNAL_c88e4241_4_k_cu_9e861b946thrust24THRUST_300001_SM_1000_NS12placeholders2_8E)
_ZN34_INTERNAL_c88e4241_4_k_cu_9e861b946thrust24THRUST_300001_SM_1000_NS12placeholders2_8E:
	.zero		1
	.type		_ZN34_INTERNAL_c88e4241_4_k_cu_9e861b944cuda3std3__45__cpo5crendE,@object
	.size		_ZN34_INTERNAL_c88e4241_4_k_cu_9e861b944cuda3std3__45__cpo5crendE,(_ZN34_INTERNAL_c88e4241_4_k_cu_9e861b944cuda3std6ranges3__45__cpo4prevE - _ZN34_INTERNAL_c88e4241_4_k_cu_9e861b944cuda3std3__45__cpo5crendE)
_ZN34_INTERNAL_c88e4241_4_k_cu_9e861b944cuda3std3__45__cpo5crendE:
	.zero		1
	.type		_ZN34_INTERNAL_c88e4241_4_k_cu_9e861b944cuda3std6ranges3__45__cpo4prevE,@object
	.size		_ZN34_INTERNAL_c88e4241_4_k_cu_9e861b944cuda3std6ranges3__45__cpo4prevE,(_ZN34_INTERNAL_c88e4241_4_k_cu_9e861b944cuda3std6ranges3__45__cpo9iter_moveE - _ZN34_INTERNAL_c88e4241_4_k_cu_9e861b944cuda3std6ranges3__45__cpo4prevE)
_ZN34_INTERNAL_c88e4241_4_k_cu_9e861b944cuda3std6ranges3__45__cpo4prevE:
	.zero		1
	.type		_ZN34_INTERNAL_c88e4241_4_k_cu_9e861b944cuda3std6ranges3__45__cpo9iter_moveE,@object
	.size		_ZN34_INTERNAL_c88e4241_4_k_cu_9e861b944cuda3std6ranges3__45__cpo9iter_moveE,(_ZN34_INTERNAL_c88e4241_4_k_cu_9e861b946thrust24THRUST_300001_SM_1000_NS6system6detail10sequential3seqE - _ZN34_INTERNAL_c88e4241_4_k_cu_9e861b944cuda3std6ranges3__45__cpo9iter_moveE)
_ZN34_INTERNAL_c88e4241_4_k_cu_9e861b944cuda3std6ranges3__45__cpo9iter_moveE:
	.zero		1
	.type		_ZN34_INTERNAL_c88e4241_4_k_cu_9e861b946thrust24THRUST_300001_SM_1000_NS6system6detail10sequential3seqE,@object
	.size		_ZN34_INTERNAL_c88e4241_4_k_cu_9e861b946thrust24THRUST_300001_SM_1000_NS6system6detail10sequential3seqE,(.L_31 - _ZN34_INTERNAL_c88e4241_4_k_cu_9e861b946thrust24THRUST_300001_SM_1000_NS6system6detail10sequential3seqE)
_ZN34_INTERNAL_c88e4241_4_k_cu_9e861b946thrust24THRUST_300001_SM_1000_NS6system6detail10sequential3seqE:
	.zero		1
.L_31:


//--------------------- .nv.constant0._ZN3cub18CUB_300001_SM_10006detail9transform16transform_kernelINS2_10policy_hubILb1EN4cuda3std3__45tupleIJN6thrust24THRUST_300001_SM_1000_NS6detail15normal_iteratorINSA_10device_ptrIfEEEEEEEE10policy1000El9DychotomyIfESF_JPfEEEvT0_iT1_T2_DpNS2_10kernel_argIT3_EE --------------------------
	.section	.nv.constant0._ZN3cub18CUB_300001_SM_10006detail9transform16transform_kernelINS2_10policy_hubILb1EN4cuda3std3__45tupleIJN6thrust24THRUST_300001_SM_1000_NS6detail15normal_iteratorINSA_10device_ptrIfEEEEEEEE10policy1000El9DychotomyIfESF_JPfEEEvT0_iT1_T2_DpNS2_10kernel_argIT3_EE,"a",@progbits
	.sectionflags	@""
	.align	4
.nv.constant0._ZN3cub18CUB_300001_SM_10006detail9transform16transform_kernelINS2_10policy_hubILb1EN4cuda3std3__45tupleIJN6thrust24THRUST_300001_SM_1000_NS6detail15normal_iteratorINSA_10device_ptrIfEEEEEEEE10policy1000El9DychotomyIfESF_JPfEEEvT0_iT1_T2_DpNS2_10kernel_argIT3_EE:
	.zero		936


//--------------------- .nv.constant0._ZN3cub18CUB_300001_SM_10006detail9transform16transform_kernelINS2_10policy_hubILb1EN4cuda3std3__45tupleIJN6thrust24THRUST_300001_SM_1000_NS6detail15normal_iteratorINSA_10device_ptrIfEEEEEEEE10policy1000Ei9DychotomyIfESF_JPfEEEvT0_iT1_T2_DpNS2_10kernel_argIT3_EE --------------------------
	.section	.nv.constant0._ZN3cub18CUB_300001_SM_10006detail9transform16transform_kernelINS2_10policy_hubILb1EN4cuda3std3__45tupleIJN6thrust24THRUST_300001_SM_1000_NS6detail15normal_iteratorINSA_10device_ptrIfEEEEEEEE10policy1000Ei9DychotomyIfESF_JPfEEEvT0_iT1_T2_DpNS2_10kernel_argIT3_EE,"a",@progbits
	.sectionflags	@""
	.align	4
.nv.constant0._ZN3cub18CUB_300001_SM_10006detail9transform16transform_kernelINS2_10policy_hubILb1EN4cuda3std3__45tupleIJN6thrust24THRUST_300001_SM_1000_NS6detail15normal_iteratorINSA_10device_ptrIfEEEEEEEE10policy1000Ei9DychotomyIfESF_JPfEEEvT0_iT1_T2_DpNS2_10kernel_argIT3_EE:
	.zero		936


//--------------------- .nv.constant0._ZN3cub18CUB_300001_SM_10006detail8for_each13static_kernelINS2_12policy_hub_t12policy_500_tEmN6thrust24THRUST_300001_SM_1000_NS8cuda_cub20__uninitialized_fill7functorINS7_10device_ptrIfEEfEEEEvT0_T1_ --------------------------
	.section	.nv.constant0._ZN3cub18CUB_300001_SM_10006detail8for_each13static_kernelINS2_12policy_hub_t12policy_500_tEmN6thrust24THRUST_300001_SM_1000_NS8cuda_cub20__uninitialized_fill7functorINS7_10device_ptrIfEEfEEEEvT0_T1_,"a",@progbits
	.sectionflags	@""
	.align	4
.nv.constant0._ZN3cub18CUB_300001_SM_10006detail8for_each13static_kernelINS2_12policy_hub_t12policy_500_tEmN6thrust24THRUST_300001_SM_1000_NS8cuda_cub20__uninitialized_fill7functorINS7_10device_ptrIfEEfEEEEvT0_T1_:
	.zero		920


//--------------------- .nv.constant0._ZN3cub18CUB_300001_SM_10006detail11EmptyKernelIvEEvv --------------------------
	.section	.nv.constant0._ZN3cub18CUB_300001_SM_10006detail11EmptyKernelIvEEvv,"a",@progbits
	.sectionflags	@""
	.align	4
.nv.constant0._ZN3cub18CUB_300001_SM_10006detail11EmptyKernelIvEEvv:
	.zero		896


//--------------------- SYMBOLS --------------------------

	.type		.nv.reservedSmem.offset0,@object
	.size		.nv.reservedSmem.offset0,0x4
